//
// Generated by NVIDIA NVVM Compiler
//
// Compiler Build ID: CL-36424714
// Cuda compilation tools, release 13.0, V13.0.88
// Based on NVVM 20.0.0
//

.version 9.0
.target sm_100
.address_size 64

	// .globl	_Z9phase_onePiiiii
// _ZZ9phase_onePiiiiiE1s has been demoted
// _ZZ9phase_twoPiiiiiE3s_m has been demoted
// _ZZ9phase_twoPiiiiiE3s_c has been demoted
// _ZZ11phase_threePiiiiiE3s_l has been demoted
// _ZZ11phase_threePiiiiiE3s_r has been demoted
// _ZZ9phase_oneILi8EEvPiiiiiE1s has been demoted
// _ZZ9phase_twoILi8EEvPiiiiiE3s_m has been demoted
// _ZZ9phase_twoILi8EEvPiiiiiE3s_c has been demoted
// _ZZ11phase_threeILi8EEvPiiiiiE3s_l has been demoted
// _ZZ11phase_threeILi8EEvPiiiiiE3s_r has been demoted
// _ZZ9phase_oneILi16EEvPiiiiiE1s has been demoted
// _ZZ9phase_twoILi16EEvPiiiiiE3s_m has been demoted
// _ZZ9phase_twoILi16EEvPiiiiiE3s_c has been demoted
// _ZZ11phase_threeILi16EEvPiiiiiE3s_l has been demoted
// _ZZ11phase_threeILi16EEvPiiiiiE3s_r has been demoted
// _ZZ9phase_oneILi24EEvPiiiiiE1s has been demoted
// _ZZ9phase_twoILi24EEvPiiiiiE3s_m has been demoted
// _ZZ9phase_twoILi24EEvPiiiiiE3s_c has been demoted
// _ZZ11phase_threeILi24EEvPiiiiiE3s_l has been demoted
// _ZZ11phase_threeILi24EEvPiiiiiE3s_r has been demoted
// _ZZ9phase_oneILi32EEvPiiiiiE1s has been demoted
// _ZZ9phase_twoILi32EEvPiiiiiE3s_m has been demoted
// _ZZ9phase_twoILi32EEvPiiiiiE3s_c has been demoted
// _ZZ11phase_threeILi32EEvPiiiiiE3s_l has been demoted
// _ZZ11phase_threeILi32EEvPiiiiiE3s_r has been demoted

.visible .entry _Z9phase_onePiiiii(
	.param .u64 .ptr .align 1 _Z9phase_onePiiiii_param_0,
	.param .u32 _Z9phase_onePiiiii_param_1,
	.param .u32 _Z9phase_onePiiiii_param_2,
	.param .u32 _Z9phase_onePiiiii_param_3,
	.param .u32 _Z9phase_onePiiiii_param_4
)
{
	.reg .pred 	%p<12>;
	.reg .b32 	%r<93>;
	.reg .b64 	%rd<5>;
	// demoted variable
	.shared .align 4 .b8 _ZZ9phase_onePiiiiiE1s[4096];
	ld.param.u64 	%rd2, [_Z9phase_onePiiiii_param_0];
	ld.param.u32 	%r43, [_Z9phase_onePiiiii_param_2];
	ld.param.u32 	%r40, [_Z9phase_onePiiiii_param_3];
	ld.param.u32 	%r41, [_Z9phase_onePiiiii_param_4];
	cvta.to.global.u64 	%rd3, %rd2;
	mov.u32 	%r1, %tid.y;
	add.s32 	%r44, %r41, %r1;
	mov.u32 	%r2, %tid.x;
	add.s32 	%r45, %r41, %r2;
	mad.lo.s32 	%r46, %r44, %r43, %r45;
	max.s32 	%r47, %r44, %r45;
	setp.ge.s32 	%p1, %r47, %r40;
	mul.wide.s32 	%rd4, %r46, 4;
	add.s64 	%rd1, %rd3, %rd4;
	mov.b32 	%r92, 1000000000;
	@%p1 bra 	$L__BB0_2;
	ld.global.u32 	%r92, [%rd1];
$L__BB0_2:
	shl.b32 	%r48, %r1, 7;
	mov.u32 	%r49, _ZZ9phase_onePiiiiiE1s;
	add.s32 	%r50, %r49, %r48;
	shl.b32 	%r51, %r2, 2;
	add.s32 	%r5, %r50, %r51;
	st.shared.u32 	[%r5], %r92;
	@%p1 bra 	$L__BB0_21;
	sub.s32 	%r6, %r40, %r41;
	setp.eq.s32 	%p2, %r6, 0;
	@%p2 bra 	$L__BB0_20;
	mov.u32 	%r53, %ntid.x;
	min.u32 	%r54, %r6, %r53;
	max.u32 	%r7, %r54, 1;
	and.b32  	%r8, %r7, 3;
	setp.lt.u32 	%p3, %r54, 4;
	mov.b32 	%r87, 0;
	@%p3 bra 	$L__BB0_15;
	and.b32  	%r87, %r7, 2044;
	and.b32  	%r55, %r7, -4;
	neg.s32 	%r84, %r55;
	add.s32 	%r58, %r48, %r49;
	add.s32 	%r83, %r58, 8;
	add.s32 	%r60, %r51, %r49;
	add.s32 	%r82, %r60, 256;
$L__BB0_6:
	bar.sync 	0;
	ld.shared.u32 	%r61, [%r83+-8];
	ld.shared.u32 	%r62, [%r82+-256];
	add.s32 	%r16, %r62, %r61;
	ld.shared.u32 	%r63, [%r5];
	setp.ge.s32 	%p4, %r16, %r63;
	@%p4 bra 	$L__BB0_8;
	st.shared.u32 	[%r5], %r16;
$L__BB0_8:
	bar.sync 	0;
	ld.shared.u32 	%r64, [%r83+-4];
	ld.shared.u32 	%r65, [%r82+-128];
	add.s32 	%r17, %r65, %r64;
	ld.shared.u32 	%r66, [%r5];
	setp.ge.s32 	%p5, %r17, %r66;
	@%p5 bra 	$L__BB0_10;
	st.shared.u32 	[%r5], %r17;
$L__BB0_10:
	bar.sync 	0;
	ld.shared.u32 	%r67, [%r83];
	ld.shared.u32 	%r68, [%r82];
	add.s32 	%r18, %r68, %r67;
	ld.shared.u32 	%r69, [%r5];
	setp.ge.s32 	%p6, %r18, %r69;
	@%p6 bra 	$L__BB0_12;
	st.shared.u32 	[%r5], %r18;
$L__BB0_12:
	bar.sync 	0;
	ld.shared.u32 	%r70, [%r83+4];
	ld.shared.u32 	%r71, [%r82+128];
	add.s32 	%r19, %r71, %r70;
	ld.shared.u32 	%r92, [%r5];
	setp.ge.s32 	%p7, %r19, %r92;
	@%p7 bra 	$L__BB0_14;
	st.shared.u32 	[%r5], %r19;
	mov.u32 	%r92, %r19;
$L__BB0_14:
	add.s32 	%r84, %r84, 4;
	add.s32 	%r83, %r83, 16;
	add.s32 	%r82, %r82, 512;
	setp.ne.s32 	%p8, %r84, 0;
	@%p8 bra 	$L__BB0_6;
$L__BB0_15:
	setp.eq.s32 	%p9, %r8, 0;
	@%p9 bra 	$L__BB0_20;
	shl.b32 	%r72, %r87, 7;
	add.s32 	%r74, %r72, %r51;
	add.s32 	%r90, %r49, %r74;
	shl.b32 	%r77, %r87, 2;
	add.s32 	%r78, %r48, %r77;
	add.s32 	%r89, %r49, %r78;
	neg.s32 	%r88, %r8;
$L__BB0_17:
	.pragma "nounroll";
	bar.sync 	0;
	ld.shared.u32 	%r79, [%r89];
	ld.shared.u32 	%r80, [%r90];
	add.s32 	%r33, %r80, %r79;
	ld.shared.u32 	%r92, [%r5];
	setp.ge.s32 	%p10, %r33, %r92;
	@%p10 bra 	$L__BB0_19;
	st.shared.u32 	[%r5], %r33;
	mov.u32 	%r92, %r33;
$L__BB0_19:
	add.s32 	%r90, %r90, 128;
	add.s32 	%r89, %r89, 4;
	add.s32 	%r88, %r88, 1;
	setp.ne.s32 	%p11, %r88, 0;
	@%p11 bra 	$L__BB0_17;
$L__BB0_20:
	st.global.u32 	[%rd1], %r92;
$L__BB0_21:
	ret;

}
	// .globl	_Z9phase_twoPiiiii
.visible .entry _Z9phase_twoPiiiii(
	.param .u64 .ptr .align 1 _Z9phase_twoPiiiii_param_0,
	.param .u32 _Z9phase_twoPiiiii_param_1,
	.param .u32 _Z9phase_twoPiiiii_param_2,
	.param .u32 _Z9phase_twoPiiiii_param_3,
	.param .u32 _Z9phase_twoPiiiii_param_4
)
{
	.reg .pred 	%p<26>;
	.reg .b32 	%r<198>;
	.reg .b64 	%rd<7>;
	// demoted variable
	.shared .align 4 .b8 _ZZ9phase_twoPiiiiiE3s_m[4096];
	// demoted variable
	.shared .align 4 .b8 _ZZ9phase_twoPiiiiiE3s_c[4096];
	ld.param.u64 	%rd3, [_Z9phase_twoPiiiii_param_0];
	ld.param.u32 	%r90, [_Z9phase_twoPiiiii_param_1];
	ld.param.u32 	%r87, [_Z9phase_twoPiiiii_param_2];
	ld.param.u32 	%r88, [_Z9phase_twoPiiiii_param_3];
	ld.param.u32 	%r89, [_Z9phase_twoPiiiii_param_4];
	cvta.to.global.u64 	%rd1, %rd3;
	mov.u32 	%r1, %ctaid.x;
	setp.eq.s32 	%p2, %r1, %r90;
	@%p2 bra 	$L__BB1_45;
	mov.u32 	%r2, %ctaid.y;
	setp.ne.s32 	%p3, %r2, 0;
	@%p3 bra 	$L__BB1_3;
	mov.u32 	%r94, %tid.y;
	add.s32 	%r172, %r89, %r94;
	mov.u32 	%r95, %ntid.x;
	mov.u32 	%r96, %tid.x;
	mad.lo.s32 	%r171, %r95, %r1, %r96;
	add.s32 	%r174, %r89, %r96;
	mov.u32 	%r173, %r172;
	bra.uni 	$L__BB1_4;
$L__BB1_3:
	mov.u32 	%r91, %ntid.x;
	mov.u32 	%r92, %tid.y;
	mad.lo.s32 	%r172, %r91, %r1, %r92;
	mov.u32 	%r93, %tid.x;
	add.s32 	%r171, %r89, %r93;
	add.s32 	%r173, %r89, %r92;
	mov.u32 	%r174, %r171;
$L__BB1_4:
	mad.lo.s32 	%r98, %r172, %r87, %r171;
	max.s32 	%r99, %r171, %r172;
	setp.ge.s32 	%p1, %r99, %r88;
	mul.wide.s32 	%rd4, %r98, 4;
	add.s64 	%rd2, %rd1, %rd4;
	mov.b32 	%r197, 1000000000;
	@%p1 bra 	$L__BB1_6;
	ld.global.u32 	%r197, [%rd2];
$L__BB1_6:
	mov.u32 	%r15, %tid.y;
	shl.b32 	%r101, %r15, 7;
	mov.u32 	%r102, _ZZ9phase_twoPiiiiiE3s_m;
	add.s32 	%r103, %r102, %r101;
	mov.u32 	%r16, %tid.x;
	shl.b32 	%r104, %r16, 2;
	add.s32 	%r17, %r103, %r104;
	st.shared.u32 	[%r17], %r197;
	mov.b32 	%r176, 1000000000;
	max.s32 	%r105, %r173, %r174;
	setp.ge.s32 	%p4, %r105, %r88;
	@%p4 bra 	$L__BB1_8;
	mad.lo.s32 	%r106, %r173, %r87, %r174;
	mul.wide.s32 	%rd5, %r106, 4;
	add.s64 	%rd6, %rd1, %rd5;
	ld.global.u32 	%r176, [%rd6];
$L__BB1_8:
	mov.u32 	%r108, _ZZ9phase_twoPiiiiiE3s_c;
	add.s32 	%r109, %r108, %r101;
	add.s32 	%r111, %r109, %r104;
	st.shared.u32 	[%r111], %r176;
	@%p1 bra 	$L__BB1_45;
	setp.eq.s32 	%p5, %r2, 0;
	sub.s32 	%r20, %r88, %r89;
	mov.u32 	%r112, %ntid.x;
	min.u32 	%r21, %r20, %r112;
	@%p5 bra 	$L__BB1_27;
	setp.eq.s32 	%p6, %r20, 0;
	@%p6 bra 	$L__BB1_44;
	max.u32 	%r22, %r21, 1;
	and.b32  	%r23, %r22, 3;
	setp.lt.u32 	%p7, %r21, 4;
	mov.b32 	%r192, 0;
	@%p7 bra 	$L__BB1_22;
	and.b32  	%r192, %r22, 2044;
	and.b32  	%r114, %r22, -4;
	neg.s32 	%r183, %r114;
	add.s32 	%r117, %r101, %r102;
	add.s32 	%r182, %r117, 8;
	add.s32 	%r120, %r104, %r108;
	add.s32 	%r181, %r120, 256;
$L__BB1_13:
	bar.sync 	0;
	ld.shared.u32 	%r121, [%r182+-8];
	ld.shared.u32 	%r122, [%r181+-256];
	add.s32 	%r49, %r122, %r121;
	ld.shared.u32 	%r123, [%r17];
	setp.ge.s32 	%p8, %r49, %r123;
	@%p8 bra 	$L__BB1_15;
	st.shared.u32 	[%r17], %r49;
$L__BB1_15:
	bar.sync 	0;
	ld.shared.u32 	%r124, [%r182+-4];
	ld.shared.u32 	%r125, [%r181+-128];
	add.s32 	%r50, %r125, %r124;
	ld.shared.u32 	%r126, [%r17];
	setp.ge.s32 	%p9, %r50, %r126;
	@%p9 bra 	$L__BB1_17;
	st.shared.u32 	[%r17], %r50;
$L__BB1_17:
	bar.sync 	0;
	ld.shared.u32 	%r127, [%r182];
	ld.shared.u32 	%r128, [%r181];
	add.s32 	%r51, %r128, %r127;
	ld.shared.u32 	%r129, [%r17];
	setp.ge.s32 	%p10, %r51, %r129;
	@%p10 bra 	$L__BB1_19;
	st.shared.u32 	[%r17], %r51;
$L__BB1_19:
	bar.sync 	0;
	ld.shared.u32 	%r130, [%r182+4];
	ld.shared.u32 	%r131, [%r181+128];
	add.s32 	%r52, %r131, %r130;
	ld.shared.u32 	%r197, [%r17];
	setp.ge.s32 	%p11, %r52, %r197;
	@%p11 bra 	$L__BB1_21;
	st.shared.u32 	[%r17], %r52;
	mov.u32 	%r197, %r52;
$L__BB1_21:
	add.s32 	%r183, %r183, 4;
	add.s32 	%r182, %r182, 16;
	add.s32 	%r181, %r181, 512;
	setp.eq.s32 	%p12, %r183, 0;
	@%p12 bra 	$L__BB1_22;
	bra.uni 	$L__BB1_13;
$L__BB1_22:
	setp.eq.s32 	%p13, %r23, 0;
	@%p13 bra 	$L__BB1_44;
	shl.b32 	%r132, %r192, 7;
	add.s32 	%r134, %r132, %r104;
	add.s32 	%r195, %r108, %r134;
	shl.b32 	%r137, %r192, 2;
	add.s32 	%r138, %r101, %r137;
	add.s32 	%r194, %r102, %r138;
	neg.s32 	%r193, %r23;
$L__BB1_24:
	.pragma "nounroll";
	bar.sync 	0;
	ld.shared.u32 	%r140, [%r194];
	ld.shared.u32 	%r141, [%r195];
	add.s32 	%r80, %r141, %r140;
	ld.shared.u32 	%r197, [%r17];
	setp.ge.s32 	%p14, %r80, %r197;
	@%p14 bra 	$L__BB1_26;
	st.shared.u32 	[%r17], %r80;
	mov.u32 	%r197, %r80;
$L__BB1_26:
	add.s32 	%r195, %r195, 128;
	add.s32 	%r194, %r194, 4;
	add.s32 	%r193, %r193, 1;
	setp.ne.s32 	%p15, %r193, 0;
	@%p15 bra 	$L__BB1_24;
	bra.uni 	$L__BB1_44;
$L__BB1_27:
	setp.eq.s32 	%p16, %r20, 0;
	@%p16 bra 	$L__BB1_44;
	max.u32 	%r28, %r21, 1;
	and.b32  	%r29, %r28, 3;
	setp.lt.u32 	%p17, %r21, 4;
	mov.b32 	%r186, 0;
	@%p17 bra 	$L__BB1_39;
	and.b32  	%r186, %r28, 2044;
	and.b32  	%r143, %r28, -4;
	neg.s32 	%r179, %r143;
	add.s32 	%r146, %r101, %r108;
	add.s32 	%r178, %r146, 8;
	add.s32 	%r149, %r104, %r102;
	add.s32 	%r177, %r149, 256;
$L__BB1_30:
	bar.sync 	0;
	ld.shared.u32 	%r150, [%r178+-8];
	ld.shared.u32 	%r151, [%r177+-256];
	add.s32 	%r37, %r151, %r150;
	ld.shared.u32 	%r152, [%r17];
	setp.ge.s32 	%p18, %r37, %r152;
	@%p18 bra 	$L__BB1_32;
	st.shared.u32 	[%r17], %r37;
$L__BB1_32:
	bar.sync 	0;
	ld.shared.u32 	%r153, [%r178+-4];
	ld.shared.u32 	%r154, [%r177+-128];
	add.s32 	%r38, %r154, %r153;
	ld.shared.u32 	%r155, [%r17];
	setp.ge.s32 	%p19, %r38, %r155;
	@%p19 bra 	$L__BB1_34;
	st.shared.u32 	[%r17], %r38;
$L__BB1_34:
	bar.sync 	0;
	ld.shared.u32 	%r156, [%r178];
	ld.shared.u32 	%r157, [%r177];
	add.s32 	%r39, %r157, %r156;
	ld.shared.u32 	%r158, [%r17];
	setp.ge.s32 	%p20, %r39, %r158;
	@%p20 bra 	$L__BB1_36;
	st.shared.u32 	[%r17], %r39;
$L__BB1_36:
	bar.sync 	0;
	ld.shared.u32 	%r159, [%r178+4];
	ld.shared.u32 	%r160, [%r177+128];
	add.s32 	%r40, %r160, %r159;
	ld.shared.u32 	%r197, [%r17];
	setp.ge.s32 	%p21, %r40, %r197;
	@%p21 bra 	$L__BB1_38;
	st.shared.u32 	[%r17], %r40;
	mov.u32 	%r197, %r40;
$L__BB1_38:
	add.s32 	%r179, %r179, 4;
	add.s32 	%r178, %r178, 16;
	add.s32 	%r177, %r177, 512;
	setp.eq.s32 	%p22, %r179, 0;
	@%p22 bra 	$L__BB1_39;
	bra.uni 	$L__BB1_30;
$L__BB1_39:
	setp.eq.s32 	%p23, %r29, 0;
	@%p23 bra 	$L__BB1_44;
	shl.b32 	%r161, %r186, 7;
	add.s32 	%r163, %r161, %r104;
	add.s32 	%r189, %r102, %r163;
	shl.b32 	%r166, %r186, 2;
	add.s32 	%r167, %r101, %r166;
	add.s32 	%r188, %r108, %r167;
	neg.s32 	%r187, %r29;
$L__BB1_41:
	.pragma "nounroll";
	bar.sync 	0;
	ld.shared.u32 	%r169, [%r188];
	ld.shared.u32 	%r170, [%r189];
	add.s32 	%r66, %r170, %r169;
	ld.shared.u32 	%r197, [%r17];
	setp.ge.s32 	%p24, %r66, %r197;
	@%p24 bra 	$L__BB1_43;
	st.shared.u32 	[%r17], %r66;
	mov.u32 	%r197, %r66;
$L__BB1_43:
	add.s32 	%r189, %r189, 128;
	add.s32 	%r188, %r188, 4;
	add.s32 	%r187, %r187, 1;
	setp.eq.s32 	%p25, %r187, 0;
	@%p25 bra 	$L__BB1_44;
	bra.uni 	$L__BB1_41;
$L__BB1_44:
	st.global.u32 	[%rd2], %r197;
$L__BB1_45:
	ret;

}
	// .globl	_Z11phase_threePiiiii
.visible .entry _Z11phase_threePiiiii(
	.param .u64 .ptr .align 1 _Z11phase_threePiiiii_param_0,
	.param .u32 _Z11phase_threePiiiii_param_1,
	.param .u32 _Z11phase_threePiiiii_param_2,
	.param .u32 _Z11phase_threePiiiii_param_3,
	.param .u32 _Z11phase_threePiiiii_param_4
)
{
	.reg .pred 	%p<17>;
	.reg .b32 	%r<250>;
	.reg .b64 	%rd<9>;
	// demoted variable
	.shared .align 4 .b8 _ZZ11phase_threePiiiiiE3s_l[4096];
	// demoted variable
	.shared .align 4 .b8 _ZZ11phase_threePiiiiiE3s_r[4096];
	ld.param.u64 	%rd3, [_Z11phase_threePiiiii_param_0];
	ld.param.u32 	%r65, [_Z11phase_threePiiiii_param_1];
	ld.param.u32 	%r62, [_Z11phase_threePiiiii_param_2];
	ld.param.u32 	%r63, [_Z11phase_threePiiiii_param_3];
	ld.param.u32 	%r64, [_Z11phase_threePiiiii_param_4];
	cvta.to.global.u64 	%rd1, %rd3;
	mov.u32 	%r1, %ctaid.x;
	setp.eq.s32 	%p1, %r1, %r65;
	mov.u32 	%r2, %ctaid.y;
	setp.eq.s32 	%p2, %r2, %r65;
	or.pred  	%p3, %p1, %p2;
	@%p3 bra 	$L__BB2_22;
	mov.u32 	%r3, %ntid.x;
	mov.u32 	%r4, %tid.y;
	mad.lo.s32 	%r5, %r3, %r2, %r4;
	mov.u32 	%r6, %tid.x;
	mad.lo.s32 	%r7, %r3, %r1, %r6;
	add.s32 	%r8, %r64, %r6;
	add.s32 	%r9, %r64, %r4;
	mov.b32 	%r229, 1000000000;
	max.s32 	%r67, %r5, %r8;
	setp.ge.s32 	%p4, %r67, %r63;
	@%p4 bra 	$L__BB2_3;
	mad.lo.s32 	%r68, %r62, %r5, %r8;
	mul.wide.s32 	%rd4, %r68, 4;
	add.s64 	%rd5, %rd1, %rd4;
	ld.global.u32 	%r229, [%rd5];
$L__BB2_3:
	shl.b32 	%r70, %r4, 7;
	mov.u32 	%r71, _ZZ11phase_threePiiiiiE3s_l;
	add.s32 	%r12, %r71, %r70;
	shl.b32 	%r72, %r6, 2;
	add.s32 	%r73, %r12, %r72;
	st.shared.u32 	[%r73], %r229;
	mov.b32 	%r230, 1000000000;
	max.s32 	%r74, %r7, %r9;
	setp.ge.s32 	%p5, %r74, %r63;
	@%p5 bra 	$L__BB2_5;
	mad.lo.s32 	%r75, %r9, %r62, %r7;
	mul.wide.s32 	%rd6, %r75, 4;
	add.s64 	%rd7, %rd1, %rd6;
	ld.global.u32 	%r230, [%rd7];
$L__BB2_5:
	mov.u32 	%r77, _ZZ11phase_threePiiiiiE3s_r;
	add.s32 	%r78, %r77, %r70;
	add.s32 	%r80, %r78, %r72;
	st.shared.u32 	[%r80], %r230;
	max.s32 	%r81, %r5, %r7;
	setp.ge.s32 	%p6, %r81, %r63;
	@%p6 bra 	$L__BB2_22;
	mad.lo.s32 	%r15, %r62, %r5, %r7;
	sub.s32 	%r82, %r63, %r64;
	min.u32 	%r16, %r82, %r3;
	bar.sync 	0;
	ld.shared.u32 	%r83, [%r12];
	add.s32 	%r17, %r77, %r72;
	ld.shared.u32 	%r86, [%r17];
	add.s32 	%r249, %r86, %r83;
	setp.lt.u32 	%p7, %r16, 2;
	@%p7 bra 	$L__BB2_20;
	add.s32 	%r19, %r16, -1;
	add.s32 	%r89, %r16, -2;
	and.b32  	%r20, %r19, 15;
	setp.lt.u32 	%p8, %r89, 15;
	mov.b32 	%r240, 1;
	@%p8 bra 	$L__BB2_11;
	and.b32  	%r91, %r19, -16;
	neg.s32 	%r234, %r91;
	add.s32 	%r94, %r70, %r71;
	add.s32 	%r232, %r94, 32;
	add.s32 	%r97, %r72, %r77;
	add.s32 	%r231, %r97, 1024;
	mov.b32 	%r233, 0;
$L__BB2_9:
	.pragma "nounroll";
	ld.shared.u32 	%r98, [%r232+-28];
	ld.shared.u32 	%r99, [%r231+-896];
	add.s32 	%r100, %r99, %r98;
	min.s32 	%r101, %r100, %r249;
	ld.shared.u32 	%r102, [%r232+-24];
	ld.shared.u32 	%r103, [%r231+-768];
	add.s32 	%r104, %r103, %r102;
	min.s32 	%r105, %r104, %r101;
	ld.shared.u32 	%r106, [%r232+-20];
	ld.shared.u32 	%r107, [%r231+-640];
	add.s32 	%r108, %r107, %r106;
	min.s32 	%r109, %r108, %r105;
	ld.shared.u32 	%r110, [%r232+-16];
	ld.shared.u32 	%r111, [%r231+-512];
	add.s32 	%r112, %r111, %r110;
	min.s32 	%r113, %r112, %r109;
	ld.shared.u32 	%r114, [%r232+-12];
	ld.shared.u32 	%r115, [%r231+-384];
	add.s32 	%r116, %r115, %r114;
	min.s32 	%r117, %r116, %r113;
	ld.shared.u32 	%r118, [%r232+-8];
	ld.shared.u32 	%r119, [%r231+-256];
	add.s32 	%r120, %r119, %r118;
	min.s32 	%r121, %r120, %r117;
	ld.shared.u32 	%r122, [%r232+-4];
	ld.shared.u32 	%r123, [%r231+-128];
	add.s32 	%r124, %r123, %r122;
	min.s32 	%r125, %r124, %r121;
	ld.shared.u32 	%r126, [%r232];
	ld.shared.u32 	%r127, [%r231];
	add.s32 	%r128, %r127, %r126;
	min.s32 	%r129, %r128, %r125;
	ld.shared.u32 	%r130, [%r232+4];
	ld.shared.u32 	%r131, [%r231+128];
	add.s32 	%r132, %r131, %r130;
	min.s32 	%r133, %r132, %r129;
	ld.shared.u32 	%r134, [%r232+8];
	ld.shared.u32 	%r135, [%r231+256];
	add.s32 	%r136, %r135, %r134;
	min.s32 	%r137, %r136, %r133;
	ld.shared.u32 	%r138, [%r232+12];
	ld.shared.u32 	%r139, [%r231+384];
	add.s32 	%r140, %r139, %r138;
	min.s32 	%r141, %r140, %r137;
	ld.shared.u32 	%r142, [%r232+16];
	ld.shared.u32 	%r143, [%r231+512];
	add.s32 	%r144, %r143, %r142;
	min.s32 	%r145, %r144, %r141;
	ld.shared.u32 	%r146, [%r232+20];
	ld.shared.u32 	%r147, [%r231+640];
	add.s32 	%r148, %r147, %r146;
	min.s32 	%r149, %r148, %r145;
	ld.shared.u32 	%r150, [%r232+24];
	ld.shared.u32 	%r151, [%r231+768];
	add.s32 	%r152, %r151, %r150;
	min.s32 	%r153, %r152, %r149;
	ld.shared.u32 	%r154, [%r232+28];
	ld.shared.u32 	%r155, [%r231+896];
	add.s32 	%r156, %r155, %r154;
	min.s32 	%r157, %r156, %r153;
	ld.shared.u32 	%r158, [%r232+32];
	ld.shared.u32 	%r159, [%r231+1024];
	add.s32 	%r160, %r159, %r158;
	min.s32 	%r249, %r160, %r157;
	add.s32 	%r234, %r234, 16;
	add.s32 	%r233, %r233, 16;
	add.s32 	%r232, %r232, 64;
	add.s32 	%r231, %r231, 2048;
	setp.ne.s32 	%p9, %r234, 0;
	@%p9 bra 	$L__BB2_9;
	add.s32 	%r240, %r233, 1;
$L__BB2_11:
	setp.eq.s32 	%p10, %r20, 0;
	@%p10 bra 	$L__BB2_20;
	and.b32  	%r38, %r19, 7;
	setp.lt.u32 	%p11, %r20, 8;
	@%p11 bra 	$L__BB2_14;
	shl.b32 	%r162, %r240, 2;
	add.s32 	%r163, %r12, %r162;
	ld.shared.u32 	%r164, [%r163];
	shl.b32 	%r165, %r240, 7;
	add.s32 	%r166, %r17, %r165;
	ld.shared.u32 	%r167, [%r166];
	add.s32 	%r168, %r167, %r164;
	min.s32 	%r169, %r168, %r249;
	ld.shared.u32 	%r170, [%r163+4];
	ld.shared.u32 	%r171, [%r166+128];
	add.s32 	%r172, %r171, %r170;
	min.s32 	%r173, %r172, %r169;
	ld.shared.u32 	%r174, [%r163+8];
	ld.shared.u32 	%r175, [%r166+256];
	add.s32 	%r176, %r175, %r174;
	min.s32 	%r177, %r176, %r173;
	ld.shared.u32 	%r178, [%r163+12];
	ld.shared.u32 	%r179, [%r166+384];
	add.s32 	%r180, %r179, %r178;
	min.s32 	%r181, %r180, %r177;
	ld.shared.u32 	%r182, [%r163+16];
	ld.shared.u32 	%r183, [%r166+512];
	add.s32 	%r184, %r183, %r182;
	min.s32 	%r185, %r184, %r181;
	ld.shared.u32 	%r186, [%r163+20];
	ld.shared.u32 	%r187, [%r166+640];
	add.s32 	%r188, %r187, %r186;
	min.s32 	%r189, %r188, %r185;
	ld.shared.u32 	%r190, [%r163+24];
	ld.shared.u32 	%r191, [%r166+768];
	add.s32 	%r192, %r191, %r190;
	min.s32 	%r193, %r192, %r189;
	ld.shared.u32 	%r194, [%r163+28];
	ld.shared.u32 	%r195, [%r166+896];
	add.s32 	%r196, %r195, %r194;
	min.s32 	%r249, %r196, %r193;
	add.s32 	%r240, %r240, 8;
$L__BB2_14:
	setp.eq.s32 	%p12, %r38, 0;
	@%p12 bra 	$L__BB2_20;
	and.b32  	%r44, %r19, 3;
	setp.lt.u32 	%p13, %r38, 4;
	@%p13 bra 	$L__BB2_17;
	shl.b32 	%r198, %r240, 2;
	add.s32 	%r199, %r12, %r198;
	ld.shared.u32 	%r200, [%r199];
	shl.b32 	%r201, %r240, 7;
	add.s32 	%r202, %r17, %r201;
	ld.shared.u32 	%r203, [%r202];
	add.s32 	%r204, %r203, %r200;
	min.s32 	%r205, %r204, %r249;
	ld.shared.u32 	%r206, [%r199+4];
	ld.shared.u32 	%r207, [%r202+128];
	add.s32 	%r208, %r207, %r206;
	min.s32 	%r209, %r208, %r205;
	ld.shared.u32 	%r210, [%r199+8];
	ld.shared.u32 	%r211, [%r202+256];
	add.s32 	%r212, %r211, %r210;
	min.s32 	%r213, %r212, %r209;
	ld.shared.u32 	%r214, [%r199+12];
	ld.shared.u32 	%r215, [%r202+384];
	add.s32 	%r216, %r215, %r214;
	min.s32 	%r249, %r216, %r213;
	add.s32 	%r240, %r240, 4;
$L__BB2_17:
	setp.eq.s32 	%p14, %r44, 0;
	@%p14 bra 	$L__BB2_20;
	shl.b32 	%r217, %r240, 7;
	add.s32 	%r219, %r217, %r72;
	add.s32 	%r247, %r77, %r219;
	shl.b32 	%r222, %r240, 2;
	add.s32 	%r223, %r70, %r222;
	add.s32 	%r246, %r71, %r223;
	neg.s32 	%r245, %r44;
$L__BB2_19:
	.pragma "nounroll";
	ld.shared.u32 	%r225, [%r246];
	ld.shared.u32 	%r226, [%r247];
	add.s32 	%r227, %r226, %r225;
	min.s32 	%r249, %r227, %r249;
	add.s32 	%r247, %r247, 128;
	add.s32 	%r246, %r246, 4;
	add.s32 	%r245, %r245, 1;
	setp.ne.s32 	%p15, %r245, 0;
	@%p15 bra 	$L__BB2_19;
$L__BB2_20:
	mul.wide.s32 	%rd8, %r15, 4;
	add.s64 	%rd2, %rd1, %rd8;
	ld.global.u32 	%r228, [%rd2];
	setp.ge.s32 	%p16, %r249, %r228;
	@%p16 bra 	$L__BB2_22;
	st.global.u32 	[%rd2], %r249;
$L__BB2_22:
	ret;

}
	// .globl	_Z9phase_oneILi8EEvPiiiii
.visible .entry _Z9phase_oneILi8EEvPiiiii(
	.param .u64 .ptr .align 1 _Z9phase_oneILi8EEvPiiiii_param_0,
	.param .u32 _Z9phase_oneILi8EEvPiiiii_param_1,
	.param .u32 _Z9phase_oneILi8EEvPiiiii_param_2,
	.param .u32 _Z9phase_oneILi8EEvPiiiii_param_3,
	.param .u32 _Z9phase_oneILi8EEvPiiiii_param_4
)
{
	.reg .pred 	%p<10>;
	.reg .b32 	%r<56>;
	.reg .b64 	%rd<5>;
	// demoted variable
	.shared .align 4 .b8 _ZZ9phase_oneILi8EEvPiiiiiE1s[256];
	ld.param.u64 	%rd2, [_Z9phase_oneILi8EEvPiiiii_param_0];
	ld.param.u32 	%r19, [_Z9phase_oneILi8EEvPiiiii_param_2];
	ld.param.u32 	%r20, [_Z9phase_oneILi8EEvPiiiii_param_3];
	ld.param.u32 	%r21, [_Z9phase_oneILi8EEvPiiiii_param_4];
	cvta.to.global.u64 	%rd3, %rd2;
	mov.u32 	%r1, %tid.y;
	add.s32 	%r22, %r21, %r1;
	mov.u32 	%r2, %tid.x;
	add.s32 	%r23, %r21, %r2;
	mad.lo.s32 	%r24, %r22, %r19, %r23;
	max.s32 	%r25, %r22, %r23;
	setp.ge.s32 	%p1, %r25, %r20;
	mul.wide.s32 	%rd4, %r24, 4;
	add.s64 	%rd1, %rd3, %rd4;
	mov.b32 	%r54, 1000000000;
	@%p1 bra 	$L__BB3_2;
	ld.global.u32 	%r54, [%rd1];
$L__BB3_2:
	shl.b32 	%r26, %r1, 5;
	mov.u32 	%r27, _ZZ9phase_oneILi8EEvPiiiiiE1s;
	add.s32 	%r5, %r27, %r26;
	shl.b32 	%r28, %r2, 2;
	add.s32 	%r6, %r5, %r28;
	st.shared.u32 	[%r6], %r54;
	@%p1 bra 	$L__BB3_20;
	add.s32 	%r7, %r27, %r28;
	bar.sync 	0;
	ld.shared.u32 	%r31, [%r5];
	ld.shared.u32 	%r32, [%r7];
	add.s32 	%r8, %r32, %r31;
	ld.shared.u32 	%r33, [%r6];
	setp.ge.s32 	%p2, %r8, %r33;
	@%p2 bra 	$L__BB3_5;
	st.shared.u32 	[%r6], %r8;
$L__BB3_5:
	bar.sync 	0;
	ld.shared.u32 	%r34, [%r5+4];
	ld.shared.u32 	%r35, [%r7+32];
	add.s32 	%r9, %r35, %r34;
	ld.shared.u32 	%r36, [%r6];
	setp.ge.s32 	%p3, %r9, %r36;
	@%p3 bra 	$L__BB3_7;
	st.shared.u32 	[%r6], %r9;
$L__BB3_7:
	bar.sync 	0;
	ld.shared.u32 	%r37, [%r5+8];
	ld.shared.u32 	%r38, [%r7+64];
	add.s32 	%r10, %r38, %r37;
	ld.shared.u32 	%r39, [%r6];
	setp.ge.s32 	%p4, %r10, %r39;
	@%p4 bra 	$L__BB3_9;
	st.shared.u32 	[%r6], %r10;
$L__BB3_9:
	bar.sync 	0;
	ld.shared.u32 	%r40, [%r5+12];
	ld.shared.u32 	%r41, [%r7+96];
	add.s32 	%r11, %r41, %r40;
	ld.shared.u32 	%r42, [%r6];
	setp.ge.s32 	%p5, %r11, %r42;
	@%p5 bra 	$L__BB3_11;
	st.shared.u32 	[%r6], %r11;
$L__BB3_11:
	bar.sync 	0;
	ld.shared.u32 	%r43, [%r5+16];
	ld.shared.u32 	%r44, [%r7+128];
	add.s32 	%r12, %r44, %r43;
	ld.shared.u32 	%r45, [%r6];
	setp.ge.s32 	%p6, %r12, %r45;
	@%p6 bra 	$L__BB3_13;
	st.shared.u32 	[%r6], %r12;
$L__BB3_13:
	bar.sync 	0;
	ld.shared.u32 	%r46, [%r5+20];
	ld.shared.u32 	%r47, [%r7+160];
	add.s32 	%r13, %r47, %r46;
	ld.shared.u32 	%r48, [%r6];
	setp.ge.s32 	%p7, %r13, %r48;
	@%p7 bra 	$L__BB3_15;
	st.shared.u32 	[%r6], %r13;
$L__BB3_15:
	bar.sync 	0;
	ld.shared.u32 	%r49, [%r5+24];
	ld.shared.u32 	%r50, [%r7+192];
	add.s32 	%r14, %r50, %r49;
	ld.shared.u32 	%r51, [%r6];
	setp.ge.s32 	%p8, %r14, %r51;
	@%p8 bra 	$L__BB3_17;
	st.shared.u32 	[%r6], %r14;
$L__BB3_17:
	bar.sync 	0;
	ld.shared.u32 	%r52, [%r5+28];
	ld.shared.u32 	%r53, [%r7+224];
	add.s32 	%r15, %r53, %r52;
	ld.shared.u32 	%r55, [%r6];
	setp.ge.s32 	%p9, %r15, %r55;
	@%p9 bra 	$L__BB3_19;
	st.shared.u32 	[%r6], %r15;
	mov.u32 	%r55, %r15;
$L__BB3_19:
	st.global.u32 	[%rd1], %r55;
$L__BB3_20:
	ret;

}
	// .globl	_Z9phase_twoILi8EEvPiiiii
.visible .entry _Z9phase_twoILi8EEvPiiiii(
	.param .u64 .ptr .align 1 _Z9phase_twoILi8EEvPiiiii_param_0,
	.param .u32 _Z9phase_twoILi8EEvPiiiii_param_1,
	.param .u32 _Z9phase_twoILi8EEvPiiiii_param_2,
	.param .u32 _Z9phase_twoILi8EEvPiiiii_param_3,
	.param .u32 _Z9phase_twoILi8EEvPiiiii_param_4
)
{
	.reg .pred 	%p<23>;
	.reg .b32 	%r<123>;
	.reg .b64 	%rd<7>;
	// demoted variable
	.shared .align 4 .b8 _ZZ9phase_twoILi8EEvPiiiiiE3s_m[256];
	// demoted variable
	.shared .align 4 .b8 _ZZ9phase_twoILi8EEvPiiiiiE3s_c[256];
	ld.param.u64 	%rd3, [_Z9phase_twoILi8EEvPiiiii_param_0];
	ld.param.u32 	%r46, [_Z9phase_twoILi8EEvPiiiii_param_1];
	ld.param.u32 	%r43, [_Z9phase_twoILi8EEvPiiiii_param_2];
	ld.param.u32 	%r44, [_Z9phase_twoILi8EEvPiiiii_param_3];
	ld.param.u32 	%r45, [_Z9phase_twoILi8EEvPiiiii_param_4];
	cvta.to.global.u64 	%rd1, %rd3;
	mov.u32 	%r1, %ctaid.x;
	setp.eq.s32 	%p3, %r1, %r46;
	@%p3 bra 	$L__BB4_43;
	mov.u32 	%r2, %ctaid.y;
	setp.ne.s32 	%p4, %r2, 0;
	@%p4 bra 	$L__BB4_3;
	mov.u32 	%r50, %tid.y;
	add.s32 	%r117, %r45, %r50;
	shl.b32 	%r51, %r1, 3;
	mov.u32 	%r52, %tid.x;
	add.s32 	%r116, %r51, %r52;
	add.s32 	%r119, %r45, %r52;
	mov.u32 	%r118, %r117;
	bra.uni 	$L__BB4_4;
$L__BB4_3:
	shl.b32 	%r47, %r1, 3;
	mov.u32 	%r48, %tid.y;
	add.s32 	%r117, %r47, %r48;
	mov.u32 	%r49, %tid.x;
	add.s32 	%r116, %r45, %r49;
	add.s32 	%r118, %r45, %r48;
	mov.u32 	%r119, %r116;
$L__BB4_4:
	mad.lo.s32 	%r54, %r117, %r43, %r116;
	max.s32 	%r55, %r116, %r117;
	setp.ge.s32 	%p1, %r55, %r44;
	max.s32 	%r56, %r118, %r119;
	setp.lt.s32 	%p2, %r56, %r44;
	mul.wide.s32 	%rd4, %r54, 4;
	add.s64 	%rd2, %rd1, %rd4;
	mov.b32 	%r120, 1000000000;
	@%p1 bra 	$L__BB4_6;
	ld.global.u32 	%r120, [%rd2];
$L__BB4_6:
	mov.u32 	%r15, %tid.y;
	shl.b32 	%r58, %r15, 5;
	mov.u32 	%r59, _ZZ9phase_twoILi8EEvPiiiiiE3s_m;
	add.s32 	%r16, %r59, %r58;
	mov.u32 	%r17, %tid.x;
	shl.b32 	%r60, %r17, 2;
	add.s32 	%r18, %r16, %r60;
	st.shared.u32 	[%r18], %r120;
	mov.b32 	%r121, 1000000000;
	not.pred 	%p5, %p2;
	@%p5 bra 	$L__BB4_8;
	mad.lo.s32 	%r61, %r118, %r43, %r119;
	mul.wide.s32 	%rd5, %r61, 4;
	add.s64 	%rd6, %rd1, %rd5;
	ld.global.u32 	%r121, [%rd6];
$L__BB4_8:
	mov.u32 	%r63, _ZZ9phase_twoILi8EEvPiiiiiE3s_c;
	add.s32 	%r21, %r63, %r58;
	add.s32 	%r65, %r21, %r60;
	st.shared.u32 	[%r65], %r121;
	@%p1 bra 	$L__BB4_43;
	setp.eq.s32 	%p6, %r2, 0;
	@%p6 bra 	$L__BB4_26;
	add.s32 	%r22, %r63, %r60;
	bar.sync 	0;
	ld.shared.u32 	%r68, [%r16];
	ld.shared.u32 	%r69, [%r22];
	add.s32 	%r23, %r69, %r68;
	ld.shared.u32 	%r70, [%r18];
	setp.lt.s32 	%p7, %r23, %r70;
	@%p7 bra 	$L__BB4_11;
	bra.uni 	$L__BB4_12;
$L__BB4_11:
	st.shared.u32 	[%r18], %r23;
$L__BB4_12:
	bar.sync 	0;
	ld.shared.u32 	%r71, [%r16+4];
	ld.shared.u32 	%r72, [%r22+32];
	add.s32 	%r34, %r72, %r71;
	ld.shared.u32 	%r73, [%r18];
	setp.ge.s32 	%p8, %r34, %r73;
	@%p8 bra 	$L__BB4_14;
	st.shared.u32 	[%r18], %r34;
$L__BB4_14:
	bar.sync 	0;
	ld.shared.u32 	%r74, [%r16+8];
	ld.shared.u32 	%r75, [%r22+64];
	add.s32 	%r35, %r75, %r74;
	ld.shared.u32 	%r76, [%r18];
	setp.ge.s32 	%p9, %r35, %r76;
	@%p9 bra 	$L__BB4_16;
	st.shared.u32 	[%r18], %r35;
$L__BB4_16:
	bar.sync 	0;
	ld.shared.u32 	%r77, [%r16+12];
	ld.shared.u32 	%r78, [%r22+96];
	add.s32 	%r36, %r78, %r77;
	ld.shared.u32 	%r79, [%r18];
	setp.ge.s32 	%p10, %r36, %r79;
	@%p10 bra 	$L__BB4_18;
	st.shared.u32 	[%r18], %r36;
$L__BB4_18:
	bar.sync 	0;
	ld.shared.u32 	%r80, [%r16+16];
	ld.shared.u32 	%r81, [%r22+128];
	add.s32 	%r37, %r81, %r80;
	ld.shared.u32 	%r82, [%r18];
	setp.ge.s32 	%p11, %r37, %r82;
	@%p11 bra 	$L__BB4_20;
	st.shared.u32 	[%r18], %r37;
$L__BB4_20:
	bar.sync 	0;
	ld.shared.u32 	%r83, [%r16+20];
	ld.shared.u32 	%r84, [%r22+160];
	add.s32 	%r38, %r84, %r83;
	ld.shared.u32 	%r85, [%r18];
	setp.ge.s32 	%p12, %r38, %r85;
	@%p12 bra 	$L__BB4_22;
	st.shared.u32 	[%r18], %r38;
$L__BB4_22:
	bar.sync 	0;
	ld.shared.u32 	%r86, [%r16+24];
	ld.shared.u32 	%r87, [%r22+192];
	add.s32 	%r39, %r87, %r86;
	ld.shared.u32 	%r88, [%r18];
	setp.ge.s32 	%p13, %r39, %r88;
	@%p13 bra 	$L__BB4_24;
	st.shared.u32 	[%r18], %r39;
$L__BB4_24:
	bar.sync 	0;
	ld.shared.u32 	%r89, [%r16+28];
	ld.shared.u32 	%r90, [%r22+224];
	add.s32 	%r40, %r90, %r89;
	ld.shared.u32 	%r122, [%r18];
	setp.ge.s32 	%p14, %r40, %r122;
	@%p14 bra 	$L__BB4_42;
	st.shared.u32 	[%r18], %r40;
	mov.u32 	%r122, %r40;
	bra.uni 	$L__BB4_42;
$L__BB4_26:
	add.s32 	%r24, %r59, %r60;
	bar.sync 	0;
	ld.shared.u32 	%r93, [%r21];
	ld.shared.u32 	%r94, [%r24];
	add.s32 	%r25, %r94, %r93;
	ld.shared.u32 	%r95, [%r18];
	setp.ge.s32 	%p15, %r25, %r95;
	@%p15 bra 	$L__BB4_28;
	st.shared.u32 	[%r18], %r25;
$L__BB4_28:
	bar.sync 	0;
	ld.shared.u32 	%r96, [%r21+4];
	ld.shared.u32 	%r97, [%r24+32];
	add.s32 	%r26, %r97, %r96;
	ld.shared.u32 	%r98, [%r18];
	setp.ge.s32 	%p16, %r26, %r98;
	@%p16 bra 	$L__BB4_30;
	st.shared.u32 	[%r18], %r26;
$L__BB4_30:
	bar.sync 	0;
	ld.shared.u32 	%r99, [%r21+8];
	ld.shared.u32 	%r100, [%r24+64];
	add.s32 	%r27, %r100, %r99;
	ld.shared.u32 	%r101, [%r18];
	setp.ge.s32 	%p17, %r27, %r101;
	@%p17 bra 	$L__BB4_32;
	st.shared.u32 	[%r18], %r27;
$L__BB4_32:
	bar.sync 	0;
	ld.shared.u32 	%r102, [%r21+12];
	ld.shared.u32 	%r103, [%r24+96];
	add.s32 	%r28, %r103, %r102;
	ld.shared.u32 	%r104, [%r18];
	setp.ge.s32 	%p18, %r28, %r104;
	@%p18 bra 	$L__BB4_34;
	st.shared.u32 	[%r18], %r28;
$L__BB4_34:
	bar.sync 	0;
	ld.shared.u32 	%r105, [%r21+16];
	ld.shared.u32 	%r106, [%r24+128];
	add.s32 	%r29, %r106, %r105;
	ld.shared.u32 	%r107, [%r18];
	setp.ge.s32 	%p19, %r29, %r107;
	@%p19 bra 	$L__BB4_36;
	st.shared.u32 	[%r18], %r29;
$L__BB4_36:
	bar.sync 	0;
	ld.shared.u32 	%r108, [%r21+20];
	ld.shared.u32 	%r109, [%r24+160];
	add.s32 	%r30, %r109, %r108;
	ld.shared.u32 	%r110, [%r18];
	setp.ge.s32 	%p20, %r30, %r110;
	@%p20 bra 	$L__BB4_38;
	st.shared.u32 	[%r18], %r30;
$L__BB4_38:
	bar.sync 	0;
	ld.shared.u32 	%r111, [%r21+24];
	ld.shared.u32 	%r112, [%r24+192];
	add.s32 	%r31, %r112, %r111;
	ld.shared.u32 	%r113, [%r18];
	setp.ge.s32 	%p21, %r31, %r113;
	@%p21 bra 	$L__BB4_40;
	st.shared.u32 	[%r18], %r31;
$L__BB4_40:
	bar.sync 	0;
	ld.shared.u32 	%r114, [%r21+28];
	ld.shared.u32 	%r115, [%r24+224];
	add.s32 	%r32, %r115, %r114;
	ld.shared.u32 	%r122, [%r18];
	setp.ge.s32 	%p22, %r32, %r122;
	@%p22 bra 	$L__BB4_42;
	st.shared.u32 	[%r18], %r32;
	mov.u32 	%r122, %r32;
$L__BB4_42:
	st.global.u32 	[%rd2], %r122;
$L__BB4_43:
	ret;

}
	// .globl	_Z11phase_threeILi8EEvPiiiii
.visible .entry _Z11phase_threeILi8EEvPiiiii(
	.param .u64 .ptr .align 1 _Z11phase_threeILi8EEvPiiiii_param_0,
	.param .u32 _Z11phase_threeILi8EEvPiiiii_param_1,
	.param .u32 _Z11phase_threeILi8EEvPiiiii_param_2,
	.param .u32 _Z11phase_threeILi8EEvPiiiii_param_3,
	.param .u32 _Z11phase_threeILi8EEvPiiiii_param_4
)
{
	.reg .pred 	%p<8>;
	.reg .b32 	%r<74>;
	.reg .b64 	%rd<9>;
	// demoted variable
	.shared .align 4 .b8 _ZZ11phase_threeILi8EEvPiiiiiE3s_l[256];
	// demoted variable
	.shared .align 4 .b8 _ZZ11phase_threeILi8EEvPiiiiiE3s_r[256];
	ld.param.u64 	%rd3, [_Z11phase_threeILi8EEvPiiiii_param_0];
	ld.param.u32 	%r18, [_Z11phase_threeILi8EEvPiiiii_param_1];
	ld.param.u32 	%r15, [_Z11phase_threeILi8EEvPiiiii_param_2];
	ld.param.u32 	%r16, [_Z11phase_threeILi8EEvPiiiii_param_3];
	ld.param.u32 	%r17, [_Z11phase_threeILi8EEvPiiiii_param_4];
	cvta.to.global.u64 	%rd1, %rd3;
	mov.u32 	%r1, %ctaid.x;
	setp.eq.s32 	%p1, %r1, %r18;
	mov.u32 	%r2, %ctaid.y;
	setp.eq.s32 	%p2, %r2, %r18;
	or.pred  	%p3, %p1, %p2;
	@%p3 bra 	$L__BB5_8;
	shl.b32 	%r20, %r2, 3;
	mov.u32 	%r3, %tid.y;
	add.s32 	%r4, %r20, %r3;
	shl.b32 	%r21, %r1, 3;
	mov.u32 	%r5, %tid.x;
	add.s32 	%r6, %r21, %r5;
	add.s32 	%r7, %r17, %r5;
	add.s32 	%r8, %r17, %r3;
	mov.b32 	%r72, 1000000000;
	max.s32 	%r22, %r4, %r7;
	setp.ge.s32 	%p4, %r22, %r16;
	@%p4 bra 	$L__BB5_3;
	mad.lo.s32 	%r23, %r15, %r4, %r7;
	mul.wide.s32 	%rd4, %r23, 4;
	add.s64 	%rd5, %rd1, %rd4;
	ld.global.u32 	%r72, [%rd5];
$L__BB5_3:
	shl.b32 	%r25, %r3, 5;
	mov.u32 	%r26, _ZZ11phase_threeILi8EEvPiiiiiE3s_l;
	add.s32 	%r11, %r26, %r25;
	shl.b32 	%r27, %r5, 2;
	add.s32 	%r28, %r11, %r27;
	st.shared.u32 	[%r28], %r72;
	mov.b32 	%r73, 1000000000;
	max.s32 	%r29, %r6, %r8;
	setp.ge.s32 	%p5, %r29, %r16;
	@%p5 bra 	$L__BB5_5;
	mad.lo.s32 	%r30, %r8, %r15, %r6;
	mul.wide.s32 	%rd6, %r30, 4;
	add.s64 	%rd7, %rd1, %rd6;
	ld.global.u32 	%r73, [%rd7];
$L__BB5_5:
	mov.u32 	%r32, _ZZ11phase_threeILi8EEvPiiiiiE3s_r;
	add.s32 	%r33, %r32, %r25;
	add.s32 	%r35, %r33, %r27;
	st.shared.u32 	[%r35], %r73;
	max.s32 	%r36, %r4, %r6;
	setp.ge.s32 	%p6, %r36, %r16;
	@%p6 bra 	$L__BB5_8;
	mad.lo.s32 	%r37, %r15, %r4, %r6;
	bar.sync 	0;
	ld.shared.u32 	%r38, [%r11];
	add.s32 	%r41, %r32, %r27;
	ld.shared.u32 	%r42, [%r41];
	add.s32 	%r43, %r42, %r38;
	ld.shared.u32 	%r44, [%r11+4];
	ld.shared.u32 	%r45, [%r41+32];
	add.s32 	%r46, %r45, %r44;
	min.s32 	%r47, %r46, %r43;
	ld.shared.u32 	%r48, [%r11+8];
	ld.shared.u32 	%r49, [%r41+64];
	add.s32 	%r50, %r49, %r48;
	min.s32 	%r51, %r50, %r47;
	ld.shared.u32 	%r52, [%r11+12];
	ld.shared.u32 	%r53, [%r41+96];
	add.s32 	%r54, %r53, %r52;
	min.s32 	%r55, %r54, %r51;
	ld.shared.u32 	%r56, [%r11+16];
	ld.shared.u32 	%r57, [%r41+128];
	add.s32 	%r58, %r57, %r56;
	min.s32 	%r59, %r58, %r55;
	ld.shared.u32 	%r60, [%r11+20];
	ld.shared.u32 	%r61, [%r41+160];
	add.s32 	%r62, %r61, %r60;
	min.s32 	%r63, %r62, %r59;
	ld.shared.u32 	%r64, [%r11+24];
	ld.shared.u32 	%r65, [%r41+192];
	add.s32 	%r66, %r65, %r64;
	min.s32 	%r67, %r66, %r63;
	ld.shared.u32 	%r68, [%r11+28];
	ld.shared.u32 	%r69, [%r41+224];
	add.s32 	%r70, %r69, %r68;
	min.s32 	%r14, %r70, %r67;
	mul.wide.s32 	%rd8, %r37, 4;
	add.s64 	%rd2, %rd1, %rd8;
	ld.global.u32 	%r71, [%rd2];
	setp.ge.s32 	%p7, %r14, %r71;
	@%p7 bra 	$L__BB5_8;
	st.global.u32 	[%rd2], %r14;
$L__BB5_8:
	ret;

}
	// .globl	_Z9phase_oneILi16EEvPiiiii
.visible .entry _Z9phase_oneILi16EEvPiiiii(
	.param .u64 .ptr .align 1 _Z9phase_oneILi16EEvPiiiii_param_0,
	.param .u32 _Z9phase_oneILi16EEvPiiiii_param_1,
	.param .u32 _Z9phase_oneILi16EEvPiiiii_param_2,
	.param .u32 _Z9phase_oneILi16EEvPiiiii_param_3,
	.param .u32 _Z9phase_oneILi16EEvPiiiii_param_4
)
{
	.reg .pred 	%p<18>;
	.reg .b32 	%r<88>;
	.reg .b64 	%rd<5>;
	// demoted variable
	.shared .align 4 .b8 _ZZ9phase_oneILi16EEvPiiiiiE1s[1024];
	ld.param.u64 	%rd2, [_Z9phase_oneILi16EEvPiiiii_param_0];
	ld.param.u32 	%r27, [_Z9phase_oneILi16EEvPiiiii_param_2];
	ld.param.u32 	%r28, [_Z9phase_oneILi16EEvPiiiii_param_3];
	ld.param.u32 	%r29, [_Z9phase_oneILi16EEvPiiiii_param_4];
	cvta.to.global.u64 	%rd3, %rd2;
	mov.u32 	%r1, %tid.y;
	add.s32 	%r30, %r29, %r1;
	mov.u32 	%r2, %tid.x;
	add.s32 	%r31, %r29, %r2;
	mad.lo.s32 	%r32, %r30, %r27, %r31;
	max.s32 	%r33, %r30, %r31;
	setp.ge.s32 	%p1, %r33, %r28;
	mul.wide.s32 	%rd4, %r32, 4;
	add.s64 	%rd1, %rd3, %rd4;
	mov.b32 	%r86, 1000000000;
	@%p1 bra 	$L__BB6_2;
	ld.global.u32 	%r86, [%rd1];
$L__BB6_2:
	shl.b32 	%r34, %r1, 6;
	mov.u32 	%r35, _ZZ9phase_oneILi16EEvPiiiiiE1s;
	add.s32 	%r5, %r35, %r34;
	shl.b32 	%r36, %r2, 2;
	add.s32 	%r6, %r5, %r36;
	st.shared.u32 	[%r6], %r86;
	@%p1 bra 	$L__BB6_36;
	add.s32 	%r7, %r35, %r36;
	bar.sync 	0;
	ld.shared.u32 	%r39, [%r5];
	ld.shared.u32 	%r40, [%r7];
	add.s32 	%r8, %r40, %r39;
	ld.shared.u32 	%r41, [%r6];
	setp.ge.s32 	%p2, %r8, %r41;
	@%p2 bra 	$L__BB6_5;
	st.shared.u32 	[%r6], %r8;
$L__BB6_5:
	bar.sync 	0;
	ld.shared.u32 	%r42, [%r5+4];
	ld.shared.u32 	%r43, [%r7+64];
	add.s32 	%r9, %r43, %r42;
	ld.shared.u32 	%r44, [%r6];
	setp.ge.s32 	%p3, %r9, %r44;
	@%p3 bra 	$L__BB6_7;
	st.shared.u32 	[%r6], %r9;
$L__BB6_7:
	bar.sync 	0;
	ld.shared.u32 	%r45, [%r5+8];
	ld.shared.u32 	%r46, [%r7+128];
	add.s32 	%r10, %r46, %r45;
	ld.shared.u32 	%r47, [%r6];
	setp.ge.s32 	%p4, %r10, %r47;
	@%p4 bra 	$L__BB6_9;
	st.shared.u32 	[%r6], %r10;
$L__BB6_9:
	bar.sync 	0;
	ld.shared.u32 	%r48, [%r5+12];
	ld.shared.u32 	%r49, [%r7+192];
	add.s32 	%r11, %r49, %r48;
	ld.shared.u32 	%r50, [%r6];
	setp.ge.s32 	%p5, %r11, %r50;
	@%p5 bra 	$L__BB6_11;
	st.shared.u32 	[%r6], %r11;
$L__BB6_11:
	bar.sync 	0;
	ld.shared.u32 	%r51, [%r5+16];
	ld.shared.u32 	%r52, [%r7+256];
	add.s32 	%r12, %r52, %r51;
	ld.shared.u32 	%r53, [%r6];
	setp.ge.s32 	%p6, %r12, %r53;
	@%p6 bra 	$L__BB6_13;
	st.shared.u32 	[%r6], %r12;
$L__BB6_13:
	bar.sync 	0;
	ld.shared.u32 	%r54, [%r5+20];
	ld.shared.u32 	%r55, [%r7+320];
	add.s32 	%r13, %r55, %r54;
	ld.shared.u32 	%r56, [%r6];
	setp.ge.s32 	%p7, %r13, %r56;
	@%p7 bra 	$L__BB6_15;
	st.shared.u32 	[%r6], %r13;
$L__BB6_15:
	bar.sync 	0;
	ld.shared.u32 	%r57, [%r5+24];
	ld.shared.u32 	%r58, [%r7+384];
	add.s32 	%r14, %r58, %r57;
	ld.shared.u32 	%r59, [%r6];
	setp.ge.s32 	%p8, %r14, %r59;
	@%p8 bra 	$L__BB6_17;
	st.shared.u32 	[%r6], %r14;
$L__BB6_17:
	bar.sync 	0;
	ld.shared.u32 	%r60, [%r5+28];
	ld.shared.u32 	%r61, [%r7+448];
	add.s32 	%r15, %r61, %r60;
	ld.shared.u32 	%r62, [%r6];
	setp.ge.s32 	%p9, %r15, %r62;
	@%p9 bra 	$L__BB6_19;
	st.shared.u32 	[%r6], %r15;
$L__BB6_19:
	bar.sync 	0;
	ld.shared.u32 	%r63, [%r5+32];
	ld.shared.u32 	%r64, [%r7+512];
	add.s32 	%r16, %r64, %r63;
	ld.shared.u32 	%r65, [%r6];
	setp.ge.s32 	%p10, %r16, %r65;
	@%p10 bra 	$L__BB6_21;
	st.shared.u32 	[%r6], %r16;
$L__BB6_21:
	bar.sync 	0;
	ld.shared.u32 	%r66, [%r5+36];
	ld.shared.u32 	%r67, [%r7+576];
	add.s32 	%r17, %r67, %r66;
	ld.shared.u32 	%r68, [%r6];
	setp.ge.s32 	%p11, %r17, %r68;
	@%p11 bra 	$L__BB6_23;
	st.shared.u32 	[%r6], %r17;
$L__BB6_23:
	bar.sync 	0;
	ld.shared.u32 	%r69, [%r5+40];
	ld.shared.u32 	%r70, [%r7+640];
	add.s32 	%r18, %r70, %r69;
	ld.shared.u32 	%r71, [%r6];
	setp.ge.s32 	%p12, %r18, %r71;
	@%p12 bra 	$L__BB6_25;
	st.shared.u32 	[%r6], %r18;
$L__BB6_25:
	bar.sync 	0;
	ld.shared.u32 	%r72, [%r5+44];
	ld.shared.u32 	%r73, [%r7+704];
	add.s32 	%r19, %r73, %r72;
	ld.shared.u32 	%r74, [%r6];
	setp.ge.s32 	%p13, %r19, %r74;
	@%p13 bra 	$L__BB6_27;
	st.shared.u32 	[%r6], %r19;
$L__BB6_27:
	bar.sync 	0;
	ld.shared.u32 	%r75, [%r5+48];
	ld.shared.u32 	%r76, [%r7+768];
	add.s32 	%r20, %r76, %r75;
	ld.shared.u32 	%r77, [%r6];
	setp.ge.s32 	%p14, %r20, %r77;
	@%p14 bra 	$L__BB6_29;
	st.shared.u32 	[%r6], %r20;
$L__BB6_29:
	bar.sync 	0;
	ld.shared.u32 	%r78, [%r5+52];
	ld.shared.u32 	%r79, [%r7+832];
	add.s32 	%r21, %r79, %r78;
	ld.shared.u32 	%r80, [%r6];
	setp.ge.s32 	%p15, %r21, %r80;
	@%p15 bra 	$L__BB6_31;
	st.shared.u32 	[%r6], %r21;
$L__BB6_31:
	bar.sync 	0;
	ld.shared.u32 	%r81, [%r5+56];
	ld.shared.u32 	%r82, [%r7+896];
	add.s32 	%r22, %r82, %r81;
	ld.shared.u32 	%r83, [%r6];
	setp.ge.s32 	%p16, %r22, %r83;
	@%p16 bra 	$L__BB6_33;
	st.shared.u32 	[%r6], %r22;
$L__BB6_33:
	bar.sync 	0;
	ld.shared.u32 	%r84, [%r5+60];
	ld.shared.u32 	%r85, [%r7+960];
	add.s32 	%r23, %r85, %r84;
	ld.shared.u32 	%r87, [%r6];
	setp.ge.s32 	%p17, %r23, %r87;
	@%p17 bra 	$L__BB6_35;
	st.shared.u32 	[%r6], %r23;
	mov.u32 	%r87, %r23;
$L__BB6_35:
	st.global.u32 	[%rd1], %r87;
$L__BB6_36:
	ret;

}
	// .globl	_Z9phase_twoILi16EEvPiiiii
.visible .entry _Z9phase_twoILi16EEvPiiiii(
	.param .u64 .ptr .align 1 _Z9phase_twoILi16EEvPiiiii_param_0,
	.param .u32 _Z9phase_twoILi16EEvPiiiii_param_1,
	.param .u32 _Z9phase_twoILi16EEvPiiiii_param_2,
	.param .u32 _Z9phase_twoILi16EEvPiiiii_param_3,
	.param .u32 _Z9phase_twoILi16EEvPiiiii_param_4
)
{
	.reg .pred 	%p<39>;
	.reg .b32 	%r<187>;
	.reg .b64 	%rd<7>;
	// demoted variable
	.shared .align 4 .b8 _ZZ9phase_twoILi16EEvPiiiiiE3s_m[1024];
	// demoted variable
	.shared .align 4 .b8 _ZZ9phase_twoILi16EEvPiiiiiE3s_c[1024];
	ld.param.u64 	%rd3, [_Z9phase_twoILi16EEvPiiiii_param_0];
	ld.param.u32 	%r62, [_Z9phase_twoILi16EEvPiiiii_param_1];
	ld.param.u32 	%r59, [_Z9phase_twoILi16EEvPiiiii_param_2];
	ld.param.u32 	%r60, [_Z9phase_twoILi16EEvPiiiii_param_3];
	ld.param.u32 	%r61, [_Z9phase_twoILi16EEvPiiiii_param_4];
	cvta.to.global.u64 	%rd1, %rd3;
	mov.u32 	%r1, %ctaid.x;
	setp.eq.s32 	%p3, %r1, %r62;
	@%p3 bra 	$L__BB7_75;
	mov.u32 	%r2, %ctaid.y;
	setp.ne.s32 	%p4, %r2, 0;
	@%p4 bra 	$L__BB7_3;
	mov.u32 	%r66, %tid.y;
	add.s32 	%r181, %r61, %r66;
	shl.b32 	%r67, %r1, 4;
	mov.u32 	%r68, %tid.x;
	add.s32 	%r180, %r67, %r68;
	add.s32 	%r183, %r61, %r68;
	mov.u32 	%r182, %r181;
	bra.uni 	$L__BB7_4;
$L__BB7_3:
	shl.b32 	%r63, %r1, 4;
	mov.u32 	%r64, %tid.y;
	add.s32 	%r181, %r63, %r64;
	mov.u32 	%r65, %tid.x;
	add.s32 	%r180, %r61, %r65;
	add.s32 	%r182, %r61, %r64;
	mov.u32 	%r183, %r180;
$L__BB7_4:
	mad.lo.s32 	%r70, %r181, %r59, %r180;
	max.s32 	%r71, %r180, %r181;
	setp.ge.s32 	%p1, %r71, %r60;
	max.s32 	%r72, %r182, %r183;
	setp.lt.s32 	%p2, %r72, %r60;
	mul.wide.s32 	%rd4, %r70, 4;
	add.s64 	%rd2, %rd1, %rd4;
	mov.b32 	%r184, 1000000000;
	@%p1 bra 	$L__BB7_6;
	ld.global.u32 	%r184, [%rd2];
$L__BB7_6:
	mov.u32 	%r15, %tid.y;
	shl.b32 	%r74, %r15, 6;
	mov.u32 	%r75, _ZZ9phase_twoILi16EEvPiiiiiE3s_m;
	add.s32 	%r16, %r75, %r74;
	mov.u32 	%r17, %tid.x;
	shl.b32 	%r76, %r17, 2;
	add.s32 	%r18, %r16, %r76;
	st.shared.u32 	[%r18], %r184;
	mov.b32 	%r185, 1000000000;
	not.pred 	%p5, %p2;
	@%p5 bra 	$L__BB7_8;
	mad.lo.s32 	%r77, %r182, %r59, %r183;
	mul.wide.s32 	%rd5, %r77, 4;
	add.s64 	%rd6, %rd1, %rd5;
	ld.global.u32 	%r185, [%rd6];
$L__BB7_8:
	mov.u32 	%r79, _ZZ9phase_twoILi16EEvPiiiiiE3s_c;
	add.s32 	%r21, %r79, %r74;
	add.s32 	%r81, %r21, %r76;
	st.shared.u32 	[%r81], %r185;
	@%p1 bra 	$L__BB7_75;
	setp.eq.s32 	%p6, %r2, 0;
	@%p6 bra 	$L__BB7_42;
	add.s32 	%r22, %r79, %r76;
	bar.sync 	0;
	ld.shared.u32 	%r84, [%r16];
	ld.shared.u32 	%r85, [%r22];
	add.s32 	%r23, %r85, %r84;
	ld.shared.u32 	%r86, [%r18];
	setp.lt.s32 	%p7, %r23, %r86;
	@%p7 bra 	$L__BB7_11;
	bra.uni 	$L__BB7_12;
$L__BB7_11:
	st.shared.u32 	[%r18], %r23;
$L__BB7_12:
	bar.sync 	0;
	ld.shared.u32 	%r87, [%r16+4];
	ld.shared.u32 	%r88, [%r22+64];
	add.s32 	%r42, %r88, %r87;
	ld.shared.u32 	%r89, [%r18];
	setp.ge.s32 	%p8, %r42, %r89;
	@%p8 bra 	$L__BB7_14;
	st.shared.u32 	[%r18], %r42;
$L__BB7_14:
	bar.sync 	0;
	ld.shared.u32 	%r90, [%r16+8];
	ld.shared.u32 	%r91, [%r22+128];
	add.s32 	%r43, %r91, %r90;
	ld.shared.u32 	%r92, [%r18];
	setp.ge.s32 	%p9, %r43, %r92;
	@%p9 bra 	$L__BB7_16;
	st.shared.u32 	[%r18], %r43;
$L__BB7_16:
	bar.sync 	0;
	ld.shared.u32 	%r93, [%r16+12];
	ld.shared.u32 	%r94, [%r22+192];
	add.s32 	%r44, %r94, %r93;
	ld.shared.u32 	%r95, [%r18];
	setp.ge.s32 	%p10, %r44, %r95;
	@%p10 bra 	$L__BB7_18;
	st.shared.u32 	[%r18], %r44;
$L__BB7_18:
	bar.sync 	0;
	ld.shared.u32 	%r96, [%r16+16];
	ld.shared.u32 	%r97, [%r22+256];
	add.s32 	%r45, %r97, %r96;
	ld.shared.u32 	%r98, [%r18];
	setp.ge.s32 	%p11, %r45, %r98;
	@%p11 bra 	$L__BB7_20;
	st.shared.u32 	[%r18], %r45;
$L__BB7_20:
	bar.sync 	0;
	ld.shared.u32 	%r99, [%r16+20];
	ld.shared.u32 	%r100, [%r22+320];
	add.s32 	%r46, %r100, %r99;
	ld.shared.u32 	%r101, [%r18];
	setp.ge.s32 	%p12, %r46, %r101;
	@%p12 bra 	$L__BB7_22;
	st.shared.u32 	[%r18], %r46;
$L__BB7_22:
	bar.sync 	0;
	ld.shared.u32 	%r102, [%r16+24];
	ld.shared.u32 	%r103, [%r22+384];
	add.s32 	%r47, %r103, %r102;
	ld.shared.u32 	%r104, [%r18];
	setp.ge.s32 	%p13, %r47, %r104;
	@%p13 bra 	$L__BB7_24;
	st.shared.u32 	[%r18], %r47;
$L__BB7_24:
	bar.sync 	0;
	ld.shared.u32 	%r105, [%r16+28];
	ld.shared.u32 	%r106, [%r22+448];
	add.s32 	%r48, %r106, %r105;
	ld.shared.u32 	%r107, [%r18];
	setp.ge.s32 	%p14, %r48, %r107;
	@%p14 bra 	$L__BB7_26;
	st.shared.u32 	[%r18], %r48;
$L__BB7_26:
	bar.sync 	0;
	ld.shared.u32 	%r108, [%r16+32];
	ld.shared.u32 	%r109, [%r22+512];
	add.s32 	%r49, %r109, %r108;
	ld.shared.u32 	%r110, [%r18];
	setp.ge.s32 	%p15, %r49, %r110;
	@%p15 bra 	$L__BB7_28;
	st.shared.u32 	[%r18], %r49;
$L__BB7_28:
	bar.sync 	0;
	ld.shared.u32 	%r111, [%r16+36];
	ld.shared.u32 	%r112, [%r22+576];
	add.s32 	%r50, %r112, %r111;
	ld.shared.u32 	%r113, [%r18];
	setp.ge.s32 	%p16, %r50, %r113;
	@%p16 bra 	$L__BB7_30;
	st.shared.u32 	[%r18], %r50;
$L__BB7_30:
	bar.sync 	0;
	ld.shared.u32 	%r114, [%r16+40];
	ld.shared.u32 	%r115, [%r22+640];
	add.s32 	%r51, %r115, %r114;
	ld.shared.u32 	%r116, [%r18];
	setp.ge.s32 	%p17, %r51, %r116;
	@%p17 bra 	$L__BB7_32;
	st.shared.u32 	[%r18], %r51;
$L__BB7_32:
	bar.sync 	0;
	ld.shared.u32 	%r117, [%r16+44];
	ld.shared.u32 	%r118, [%r22+704];
	add.s32 	%r52, %r118, %r117;
	ld.shared.u32 	%r119, [%r18];
	setp.ge.s32 	%p18, %r52, %r119;
	@%p18 bra 	$L__BB7_34;
	st.shared.u32 	[%r18], %r52;
$L__BB7_34:
	bar.sync 	0;
	ld.shared.u32 	%r120, [%r16+48];
	ld.shared.u32 	%r121, [%r22+768];
	add.s32 	%r53, %r121, %r120;
	ld.shared.u32 	%r122, [%r18];
	setp.ge.s32 	%p19, %r53, %r122;
	@%p19 bra 	$L__BB7_36;
	st.shared.u32 	[%r18], %r53;
$L__BB7_36:
	bar.sync 	0;
	ld.shared.u32 	%r123, [%r16+52];
	ld.shared.u32 	%r124, [%r22+832];
	add.s32 	%r54, %r124, %r123;
	ld.shared.u32 	%r125, [%r18];
	setp.ge.s32 	%p20, %r54, %r125;
	@%p20 bra 	$L__BB7_38;
	st.shared.u32 	[%r18], %r54;
$L__BB7_38:
	bar.sync 	0;
	ld.shared.u32 	%r126, [%r16+56];
	ld.shared.u32 	%r127, [%r22+896];
	add.s32 	%r55, %r127, %r126;
	ld.shared.u32 	%r128, [%r18];
	setp.ge.s32 	%p21, %r55, %r128;
	@%p21 bra 	$L__BB7_40;
	st.shared.u32 	[%r18], %r55;
$L__BB7_40:
	bar.sync 	0;
	ld.shared.u32 	%r129, [%r16+60];
	ld.shared.u32 	%r130, [%r22+960];
	add.s32 	%r56, %r130, %r129;
	ld.shared.u32 	%r186, [%r18];
	setp.ge.s32 	%p22, %r56, %r186;
	@%p22 bra 	$L__BB7_74;
	st.shared.u32 	[%r18], %r56;
	mov.u32 	%r186, %r56;
	bra.uni 	$L__BB7_74;
$L__BB7_42:
	add.s32 	%r24, %r75, %r76;
	bar.sync 	0;
	ld.shared.u32 	%r133, [%r21];
	ld.shared.u32 	%r134, [%r24];
	add.s32 	%r25, %r134, %r133;
	ld.shared.u32 	%r135, [%r18];
	setp.ge.s32 	%p23, %r25, %r135;
	@%p23 bra 	$L__BB7_44;
	st.shared.u32 	[%r18], %r25;
$L__BB7_44:
	bar.sync 	0;
	ld.shared.u32 	%r136, [%r21+4];
	ld.shared.u32 	%r137, [%r24+64];
	add.s32 	%r26, %r137, %r136;
	ld.shared.u32 	%r138, [%r18];
	setp.ge.s32 	%p24, %r26, %r138;
	@%p24 bra 	$L__BB7_46;
	st.shared.u32 	[%r18], %r26;
$L__BB7_46:
	bar.sync 	0;
	ld.shared.u32 	%r139, [%r21+8];
	ld.shared.u32 	%r140, [%r24+128];
	add.s32 	%r27, %r140, %r139;
	ld.shared.u32 	%r141, [%r18];
	setp.ge.s32 	%p25, %r27, %r141;
	@%p25 bra 	$L__BB7_48;
	st.shared.u32 	[%r18], %r27;
$L__BB7_48:
	bar.sync 	0;
	ld.shared.u32 	%r142, [%r21+12];
	ld.shared.u32 	%r143, [%r24+192];
	add.s32 	%r28, %r143, %r142;
	ld.shared.u32 	%r144, [%r18];
	setp.ge.s32 	%p26, %r28, %r144;
	@%p26 bra 	$L__BB7_50;
	st.shared.u32 	[%r18], %r28;
$L__BB7_50:
	bar.sync 	0;
	ld.shared.u32 	%r145, [%r21+16];
	ld.shared.u32 	%r146, [%r24+256];
	add.s32 	%r29, %r146, %r145;
	ld.shared.u32 	%r147, [%r18];
	setp.ge.s32 	%p27, %r29, %r147;
	@%p27 bra 	$L__BB7_52;
	st.shared.u32 	[%r18], %r29;
$L__BB7_52:
	bar.sync 	0;
	ld.shared.u32 	%r148, [%r21+20];
	ld.shared.u32 	%r149, [%r24+320];
	add.s32 	%r30, %r149, %r148;
	ld.shared.u32 	%r150, [%r18];
	setp.ge.s32 	%p28, %r30, %r150;
	@%p28 bra 	$L__BB7_54;
	st.shared.u32 	[%r18], %r30;
$L__BB7_54:
	bar.sync 	0;
	ld.shared.u32 	%r151, [%r21+24];
	ld.shared.u32 	%r152, [%r24+384];
	add.s32 	%r31, %r152, %r151;
	ld.shared.u32 	%r153, [%r18];
	setp.ge.s32 	%p29, %r31, %r153;
	@%p29 bra 	$L__BB7_56;
	st.shared.u32 	[%r18], %r31;
$L__BB7_56:
	bar.sync 	0;
	ld.shared.u32 	%r154, [%r21+28];
	ld.shared.u32 	%r155, [%r24+448];
	add.s32 	%r32, %r155, %r154;
	ld.shared.u32 	%r156, [%r18];
	setp.ge.s32 	%p30, %r32, %r156;
	@%p30 bra 	$L__BB7_58;
	st.shared.u32 	[%r18], %r32;
$L__BB7_58:
	bar.sync 	0;
	ld.shared.u32 	%r157, [%r21+32];
	ld.shared.u32 	%r158, [%r24+512];
	add.s32 	%r33, %r158, %r157;
	ld.shared.u32 	%r159, [%r18];
	setp.ge.s32 	%p31, %r33, %r159;
	@%p31 bra 	$L__BB7_60;
	st.shared.u32 	[%r18], %r33;
$L__BB7_60:
	bar.sync 	0;
	ld.shared.u32 	%r160, [%r21+36];
	ld.shared.u32 	%r161, [%r24+576];
	add.s32 	%r34, %r161, %r160;
	ld.shared.u32 	%r162, [%r18];
	setp.ge.s32 	%p32, %r34, %r162;
	@%p32 bra 	$L__BB7_62;
	st.shared.u32 	[%r18], %r34;
$L__BB7_62:
	bar.sync 	0;
	ld.shared.u32 	%r163, [%r21+40];
	ld.shared.u32 	%r164, [%r24+640];
	add.s32 	%r35, %r164, %r163;
	ld.shared.u32 	%r165, [%r18];
	setp.ge.s32 	%p33, %r35, %r165;
	@%p33 bra 	$L__BB7_64;
	st.shared.u32 	[%r18], %r35;
$L__BB7_64:
	bar.sync 	0;
	ld.shared.u32 	%r166, [%r21+44];
	ld.shared.u32 	%r167, [%r24+704];
	add.s32 	%r36, %r167, %r166;
	ld.shared.u32 	%r168, [%r18];
	setp.ge.s32 	%p34, %r36, %r168;
	@%p34 bra 	$L__BB7_66;
	st.shared.u32 	[%r18], %r36;
$L__BB7_66:
	bar.sync 	0;
	ld.shared.u32 	%r169, [%r21+48];
	ld.shared.u32 	%r170, [%r24+768];
	add.s32 	%r37, %r170, %r169;
	ld.shared.u32 	%r171, [%r18];
	setp.ge.s32 	%p35, %r37, %r171;
	@%p35 bra 	$L__BB7_68;
	st.shared.u32 	[%r18], %r37;
$L__BB7_68:
	bar.sync 	0;
	ld.shared.u32 	%r172, [%r21+52];
	ld.shared.u32 	%r173, [%r24+832];
	add.s32 	%r38, %r173, %r172;
	ld.shared.u32 	%r174, [%r18];
	setp.ge.s32 	%p36, %r38, %r174;
	@%p36 bra 	$L__BB7_70;
	st.shared.u32 	[%r18], %r38;
$L__BB7_70:
	bar.sync 	0;
	ld.shared.u32 	%r175, [%r21+56];
	ld.shared.u32 	%r176, [%r24+896];
	add.s32 	%r39, %r176, %r175;
	ld.shared.u32 	%r177, [%r18];
	setp.ge.s32 	%p37, %r39, %r177;
	@%p37 bra 	$L__BB7_72;
	st.shared.u32 	[%r18], %r39;
$L__BB7_72:
	bar.sync 	0;
	ld.shared.u32 	%r178, [%r21+60];
	ld.shared.u32 	%r179, [%r24+960];
	add.s32 	%r40, %r179, %r178;
	ld.shared.u32 	%r186, [%r18];
	setp.ge.s32 	%p38, %r40, %r186;
	@%p38 bra 	$L__BB7_74;
	st.shared.u32 	[%r18], %r40;
	mov.u32 	%r186, %r40;
$L__BB7_74:
	st.global.u32 	[%rd2], %r186;
$L__BB7_75:
	ret;

}
	// .globl	_Z11phase_threeILi16EEvPiiiii
.visible .entry _Z11phase_threeILi16EEvPiiiii(
	.param .u64 .ptr .align 1 _Z11phase_threeILi16EEvPiiiii_param_0,
	.param .u32 _Z11phase_threeILi16EEvPiiiii_param_1,
	.param .u32 _Z11phase_threeILi16EEvPiiiii_param_2,
	.param .u32 _Z11phase_threeILi16EEvPiiiii_param_3,
	.param .u32 _Z11phase_threeILi16EEvPiiiii_param_4
)
{
	.reg .pred 	%p<8>;
	.reg .b32 	%r<106>;
	.reg .b64 	%rd<9>;
	// demoted variable
	.shared .align 4 .b8 _ZZ11phase_threeILi16EEvPiiiiiE3s_l[1024];
	// demoted variable
	.shared .align 4 .b8 _ZZ11phase_threeILi16EEvPiiiiiE3s_r[1024];
	ld.param.u64 	%rd3, [_Z11phase_threeILi16EEvPiiiii_param_0];
	ld.param.u32 	%r18, [_Z11phase_threeILi16EEvPiiiii_param_1];
	ld.param.u32 	%r15, [_Z11phase_threeILi16EEvPiiiii_param_2];
	ld.param.u32 	%r16, [_Z11phase_threeILi16EEvPiiiii_param_3];
	ld.param.u32 	%r17, [_Z11phase_threeILi16EEvPiiiii_param_4];
	cvta.to.global.u64 	%rd1, %rd3;
	mov.u32 	%r1, %ctaid.x;
	setp.eq.s32 	%p1, %r1, %r18;
	mov.u32 	%r2, %ctaid.y;
	setp.eq.s32 	%p2, %r2, %r18;
	or.pred  	%p3, %p1, %p2;
	@%p3 bra 	$L__BB8_8;
	shl.b32 	%r20, %r2, 4;
	mov.u32 	%r3, %tid.y;
	add.s32 	%r4, %r20, %r3;
	shl.b32 	%r21, %r1, 4;
	mov.u32 	%r5, %tid.x;
	add.s32 	%r6, %r21, %r5;
	add.s32 	%r7, %r17, %r5;
	add.s32 	%r8, %r17, %r3;
	mov.b32 	%r104, 1000000000;
	max.s32 	%r22, %r4, %r7;
	setp.ge.s32 	%p4, %r22, %r16;
	@%p4 bra 	$L__BB8_3;
	mad.lo.s32 	%r23, %r15, %r4, %r7;
	mul.wide.s32 	%rd4, %r23, 4;
	add.s64 	%rd5, %rd1, %rd4;
	ld.global.u32 	%r104, [%rd5];
$L__BB8_3:
	shl.b32 	%r25, %r3, 6;
	mov.u32 	%r26, _ZZ11phase_threeILi16EEvPiiiiiE3s_l;
	add.s32 	%r11, %r26, %r25;
	shl.b32 	%r27, %r5, 2;
	add.s32 	%r28, %r11, %r27;
	st.shared.u32 	[%r28], %r104;
	mov.b32 	%r105, 1000000000;
	max.s32 	%r29, %r6, %r8;
	setp.ge.s32 	%p5, %r29, %r16;
	@%p5 bra 	$L__BB8_5;
	mad.lo.s32 	%r30, %r8, %r15, %r6;
	mul.wide.s32 	%rd6, %r30, 4;
	add.s64 	%rd7, %rd1, %rd6;
	ld.global.u32 	%r105, [%rd7];
$L__BB8_5:
	mov.u32 	%r32, _ZZ11phase_threeILi16EEvPiiiiiE3s_r;
	add.s32 	%r33, %r32, %r25;
	add.s32 	%r35, %r33, %r27;
	st.shared.u32 	[%r35], %r105;
	max.s32 	%r36, %r4, %r6;
	setp.ge.s32 	%p6, %r36, %r16;
	@%p6 bra 	$L__BB8_8;
	mad.lo.s32 	%r37, %r15, %r4, %r6;
	bar.sync 	0;
	ld.shared.u32 	%r38, [%r11];
	add.s32 	%r41, %r32, %r27;
	ld.shared.u32 	%r42, [%r41];
	add.s32 	%r43, %r42, %r38;
	ld.shared.u32 	%r44, [%r11+4];
	ld.shared.u32 	%r45, [%r41+64];
	add.s32 	%r46, %r45, %r44;
	min.s32 	%r47, %r46, %r43;
	ld.shared.u32 	%r48, [%r11+8];
	ld.shared.u32 	%r49, [%r41+128];
	add.s32 	%r50, %r49, %r48;
	min.s32 	%r51, %r50, %r47;
	ld.shared.u32 	%r52, [%r11+12];
	ld.shared.u32 	%r53, [%r41+192];
	add.s32 	%r54, %r53, %r52;
	min.s32 	%r55, %r54, %r51;
	ld.shared.u32 	%r56, [%r11+16];
	ld.shared.u32 	%r57, [%r41+256];
	add.s32 	%r58, %r57, %r56;
	min.s32 	%r59, %r58, %r55;
	ld.shared.u32 	%r60, [%r11+20];
	ld.shared.u32 	%r61, [%r41+320];
	add.s32 	%r62, %r61, %r60;
	min.s32 	%r63, %r62, %r59;
	ld.shared.u32 	%r64, [%r11+24];
	ld.shared.u32 	%r65, [%r41+384];
	add.s32 	%r66, %r65, %r64;
	min.s32 	%r67, %r66, %r63;
	ld.shared.u32 	%r68, [%r11+28];
	ld.shared.u32 	%r69, [%r41+448];
	add.s32 	%r70, %r69, %r68;
	min.s32 	%r71, %r70, %r67;
	ld.shared.u32 	%r72, [%r11+32];
	ld.shared.u32 	%r73, [%r41+512];
	add.s32 	%r74, %r73, %r72;
	min.s32 	%r75, %r74, %r71;
	ld.shared.u32 	%r76, [%r11+36];
	ld.shared.u32 	%r77, [%r41+576];
	add.s32 	%r78, %r77, %r76;
	min.s32 	%r79, %r78, %r75;
	ld.shared.u32 	%r80, [%r11+40];
	ld.shared.u32 	%r81, [%r41+640];
	add.s32 	%r82, %r81, %r80;
	min.s32 	%r83, %r82, %r79;
	ld.shared.u32 	%r84, [%r11+44];
	ld.shared.u32 	%r85, [%r41+704];
	add.s32 	%r86, %r85, %r84;
	min.s32 	%r87, %r86, %r83;
	ld.shared.u32 	%r88, [%r11+48];
	ld.shared.u32 	%r89, [%r41+768];
	add.s32 	%r90, %r89, %r88;
	min.s32 	%r91, %r90, %r87;
	ld.shared.u32 	%r92, [%r11+52];
	ld.shared.u32 	%r93, [%r41+832];
	add.s32 	%r94, %r93, %r92;
	min.s32 	%r95, %r94, %r91;
	ld.shared.u32 	%r96, [%r11+56];
	ld.shared.u32 	%r97, [%r41+896];
	add.s32 	%r98, %r97, %r96;
	min.s32 	%r99, %r98, %r95;
	ld.shared.u32 	%r100, [%r11+60];
	ld.shared.u32 	%r101, [%r41+960];
	add.s32 	%r102, %r101, %r100;
	min.s32 	%r14, %r102, %r99;
	mul.wide.s32 	%rd8, %r37, 4;
	add.s64 	%rd2, %rd1, %rd8;
	ld.global.u32 	%r103, [%rd2];
	setp.ge.s32 	%p7, %r14, %r103;
	@%p7 bra 	$L__BB8_8;
	st.global.u32 	[%rd2], %r14;
$L__BB8_8:
	ret;

}
	// .globl	_Z9phase_oneILi24EEvPiiiii
.visible .entry _Z9phase_oneILi24EEvPiiiii(
	.param .u64 .ptr .align 1 _Z9phase_oneILi24EEvPiiiii_param_0,
	.param .u32 _Z9phase_oneILi24EEvPiiiii_param_1,
	.param .u32 _Z9phase_oneILi24EEvPiiiii_param_2,
	.param .u32 _Z9phase_oneILi24EEvPiiiii_param_3,
	.param .u32 _Z9phase_oneILi24EEvPiiiii_param_4
)
{
	.reg .pred 	%p<26>;
	.reg .b32 	%r<119>;
	.reg .b64 	%rd<5>;
	// demoted variable
	.shared .align 4 .b8 _ZZ9phase_oneILi24EEvPiiiiiE1s[2304];
	ld.param.u64 	%rd2, [_Z9phase_oneILi24EEvPiiiii_param_0];
	ld.param.u32 	%r35, [_Z9phase_oneILi24EEvPiiiii_param_2];
	ld.param.u32 	%r36, [_Z9phase_oneILi24EEvPiiiii_param_3];
	ld.param.u32 	%r37, [_Z9phase_oneILi24EEvPiiiii_param_4];
	cvta.to.global.u64 	%rd3, %rd2;
	mov.u32 	%r1, %tid.y;
	add.s32 	%r38, %r37, %r1;
	mov.u32 	%r2, %tid.x;
	add.s32 	%r39, %r37, %r2;
	mad.lo.s32 	%r40, %r38, %r35, %r39;
	max.s32 	%r41, %r38, %r39;
	setp.ge.s32 	%p1, %r41, %r36;
	mul.wide.s32 	%rd4, %r40, 4;
	add.s64 	%rd1, %rd3, %rd4;
	mov.b32 	%r117, 1000000000;
	@%p1 bra 	$L__BB9_2;
	ld.global.u32 	%r117, [%rd1];
$L__BB9_2:
	mov.u32 	%r42, _ZZ9phase_oneILi24EEvPiiiiiE1s;
	mad.lo.s32 	%r5, %r1, 96, %r42;
	shl.b32 	%r43, %r2, 2;
	add.s32 	%r6, %r5, %r43;
	st.shared.u32 	[%r6], %r117;
	@%p1 bra 	$L__BB9_52;
	add.s32 	%r7, %r42, %r43;
	bar.sync 	0;
	ld.shared.u32 	%r46, [%r5];
	ld.shared.u32 	%r47, [%r7];
	add.s32 	%r8, %r47, %r46;
	ld.shared.u32 	%r48, [%r6];
	setp.ge.s32 	%p2, %r8, %r48;
	@%p2 bra 	$L__BB9_5;
	st.shared.u32 	[%r6], %r8;
$L__BB9_5:
	bar.sync 	0;
	ld.shared.u32 	%r49, [%r5+4];
	ld.shared.u32 	%r50, [%r7+96];
	add.s32 	%r9, %r50, %r49;
	ld.shared.u32 	%r51, [%r6];
	setp.ge.s32 	%p3, %r9, %r51;
	@%p3 bra 	$L__BB9_7;
	st.shared.u32 	[%r6], %r9;
$L__BB9_7:
	bar.sync 	0;
	ld.shared.u32 	%r52, [%r5+8];
	ld.shared.u32 	%r53, [%r7+192];
	add.s32 	%r10, %r53, %r52;
	ld.shared.u32 	%r54, [%r6];
	setp.ge.s32 	%p4, %r10, %r54;
	@%p4 bra 	$L__BB9_9;
	st.shared.u32 	[%r6], %r10;
$L__BB9_9:
	bar.sync 	0;
	ld.shared.u32 	%r55, [%r5+12];
	ld.shared.u32 	%r56, [%r7+288];
	add.s32 	%r11, %r56, %r55;
	ld.shared.u32 	%r57, [%r6];
	setp.ge.s32 	%p5, %r11, %r57;
	@%p5 bra 	$L__BB9_11;
	st.shared.u32 	[%r6], %r11;
$L__BB9_11:
	bar.sync 	0;
	ld.shared.u32 	%r58, [%r5+16];
	ld.shared.u32 	%r59, [%r7+384];
	add.s32 	%r12, %r59, %r58;
	ld.shared.u32 	%r60, [%r6];
	setp.ge.s32 	%p6, %r12, %r60;
	@%p6 bra 	$L__BB9_13;
	st.shared.u32 	[%r6], %r12;
$L__BB9_13:
	bar.sync 	0;
	ld.shared.u32 	%r61, [%r5+20];
	ld.shared.u32 	%r62, [%r7+480];
	add.s32 	%r13, %r62, %r61;
	ld.shared.u32 	%r63, [%r6];
	setp.ge.s32 	%p7, %r13, %r63;
	@%p7 bra 	$L__BB9_15;
	st.shared.u32 	[%r6], %r13;
$L__BB9_15:
	bar.sync 	0;
	ld.shared.u32 	%r64, [%r5+24];
	ld.shared.u32 	%r65, [%r7+576];
	add.s32 	%r14, %r65, %r64;
	ld.shared.u32 	%r66, [%r6];
	setp.ge.s32 	%p8, %r14, %r66;
	@%p8 bra 	$L__BB9_17;
	st.shared.u32 	[%r6], %r14;
$L__BB9_17:
	bar.sync 	0;
	ld.shared.u32 	%r67, [%r5+28];
	ld.shared.u32 	%r68, [%r7+672];
	add.s32 	%r15, %r68, %r67;
	ld.shared.u32 	%r69, [%r6];
	setp.ge.s32 	%p9, %r15, %r69;
	@%p9 bra 	$L__BB9_19;
	st.shared.u32 	[%r6], %r15;
$L__BB9_19:
	bar.sync 	0;
	ld.shared.u32 	%r70, [%r5+32];
	ld.shared.u32 	%r71, [%r7+768];
	add.s32 	%r16, %r71, %r70;
	ld.shared.u32 	%r72, [%r6];
	setp.ge.s32 	%p10, %r16, %r72;
	@%p10 bra 	$L__BB9_21;
	st.shared.u32 	[%r6], %r16;
$L__BB9_21:
	bar.sync 	0;
	ld.shared.u32 	%r73, [%r5+36];
	ld.shared.u32 	%r74, [%r7+864];
	add.s32 	%r17, %r74, %r73;
	ld.shared.u32 	%r75, [%r6];
	setp.ge.s32 	%p11, %r17, %r75;
	@%p11 bra 	$L__BB9_23;
	st.shared.u32 	[%r6], %r17;
$L__BB9_23:
	bar.sync 	0;
	ld.shared.u32 	%r76, [%r5+40];
	ld.shared.u32 	%r77, [%r7+960];
	add.s32 	%r18, %r77, %r76;
	ld.shared.u32 	%r78, [%r6];
	setp.ge.s32 	%p12, %r18, %r78;
	@%p12 bra 	$L__BB9_25;
	st.shared.u32 	[%r6], %r18;
$L__BB9_25:
	bar.sync 	0;
	ld.shared.u32 	%r79, [%r5+44];
	ld.shared.u32 	%r80, [%r7+1056];
	add.s32 	%r19, %r80, %r79;
	ld.shared.u32 	%r81, [%r6];
	setp.ge.s32 	%p13, %r19, %r81;
	@%p13 bra 	$L__BB9_27;
	st.shared.u32 	[%r6], %r19;
$L__BB9_27:
	bar.sync 	0;
	ld.shared.u32 	%r82, [%r5+48];
	ld.shared.u32 	%r83, [%r7+1152];
	add.s32 	%r20, %r83, %r82;
	ld.shared.u32 	%r84, [%r6];
	setp.ge.s32 	%p14, %r20, %r84;
	@%p14 bra 	$L__BB9_29;
	st.shared.u32 	[%r6], %r20;
$L__BB9_29:
	bar.sync 	0;
	ld.shared.u32 	%r85, [%r5+52];
	ld.shared.u32 	%r86, [%r7+1248];
	add.s32 	%r21, %r86, %r85;
	ld.shared.u32 	%r87, [%r6];
	setp.ge.s32 	%p15, %r21, %r87;
	@%p15 bra 	$L__BB9_31;
	st.shared.u32 	[%r6], %r21;
$L__BB9_31:
	bar.sync 	0;
	ld.shared.u32 	%r88, [%r5+56];
	ld.shared.u32 	%r89, [%r7+1344];
	add.s32 	%r22, %r89, %r88;
	ld.shared.u32 	%r90, [%r6];
	setp.ge.s32 	%p16, %r22, %r90;
	@%p16 bra 	$L__BB9_33;
	st.shared.u32 	[%r6], %r22;
$L__BB9_33:
	bar.sync 	0;
	ld.shared.u32 	%r91, [%r5+60];
	ld.shared.u32 	%r92, [%r7+1440];
	add.s32 	%r23, %r92, %r91;
	ld.shared.u32 	%r93, [%r6];
	setp.ge.s32 	%p17, %r23, %r93;
	@%p17 bra 	$L__BB9_35;
	st.shared.u32 	[%r6], %r23;
$L__BB9_35:
	bar.sync 	0;
	ld.shared.u32 	%r94, [%r5+64];
	ld.shared.u32 	%r95, [%r7+1536];
	add.s32 	%r24, %r95, %r94;
	ld.shared.u32 	%r96, [%r6];
	setp.ge.s32 	%p18, %r24, %r96;
	@%p18 bra 	$L__BB9_37;
	st.shared.u32 	[%r6], %r24;
$L__BB9_37:
	bar.sync 	0;
	ld.shared.u32 	%r97, [%r5+68];
	ld.shared.u32 	%r98, [%r7+1632];
	add.s32 	%r25, %r98, %r97;
	ld.shared.u32 	%r99, [%r6];
	setp.ge.s32 	%p19, %r25, %r99;
	@%p19 bra 	$L__BB9_39;
	st.shared.u32 	[%r6], %r25;
$L__BB9_39:
	bar.sync 	0;
	ld.shared.u32 	%r100, [%r5+72];
	ld.shared.u32 	%r101, [%r7+1728];
	add.s32 	%r26, %r101, %r100;
	ld.shared.u32 	%r102, [%r6];
	setp.ge.s32 	%p20, %r26, %r102;
	@%p20 bra 	$L__BB9_41;
	st.shared.u32 	[%r6], %r26;
$L__BB9_41:
	bar.sync 	0;
	ld.shared.u32 	%r103, [%r5+76];
	ld.shared.u32 	%r104, [%r7+1824];
	add.s32 	%r27, %r104, %r103;
	ld.shared.u32 	%r105, [%r6];
	setp.ge.s32 	%p21, %r27, %r105;
	@%p21 bra 	$L__BB9_43;
	st.shared.u32 	[%r6], %r27;
$L__BB9_43:
	bar.sync 	0;
	ld.shared.u32 	%r106, [%r5+80];
	ld.shared.u32 	%r107, [%r7+1920];
	add.s32 	%r28, %r107, %r106;
	ld.shared.u32 	%r108, [%r6];
	setp.ge.s32 	%p22, %r28, %r108;
	@%p22 bra 	$L__BB9_45;
	st.shared.u32 	[%r6], %r28;
$L__BB9_45:
	bar.sync 	0;
	ld.shared.u32 	%r109, [%r5+84];
	ld.shared.u32 	%r110, [%r7+2016];
	add.s32 	%r29, %r110, %r109;
	ld.shared.u32 	%r111, [%r6];
	setp.ge.s32 	%p23, %r29, %r111;
	@%p23 bra 	$L__BB9_47;
	st.shared.u32 	[%r6], %r29;
$L__BB9_47:
	bar.sync 	0;
	ld.shared.u32 	%r112, [%r5+88];
	ld.shared.u32 	%r113, [%r7+2112];
	add.s32 	%r30, %r113, %r112;
	ld.shared.u32 	%r114, [%r6];
	setp.ge.s32 	%p24, %r30, %r114;
	@%p24 bra 	$L__BB9_49;
	st.shared.u32 	[%r6], %r30;
$L__BB9_49:
	bar.sync 	0;
	ld.shared.u32 	%r115, [%r5+92];
	ld.shared.u32 	%r116, [%r7+2208];
	add.s32 	%r31, %r116, %r115;
	ld.shared.u32 	%r118, [%r6];
	setp.ge.s32 	%p25, %r31, %r118;
	@%p25 bra 	$L__BB9_51;
	st.shared.u32 	[%r6], %r31;
	mov.u32 	%r118, %r31;
$L__BB9_51:
	st.global.u32 	[%rd1], %r118;
$L__BB9_52:
	ret;

}
	// .globl	_Z9phase_twoILi24EEvPiiiii
.visible .entry _Z9phase_twoILi24EEvPiiiii(
	.param .u64 .ptr .align 1 _Z9phase_twoILi24EEvPiiiii_param_0,
	.param .u32 _Z9phase_twoILi24EEvPiiiii_param_1,
	.param .u32 _Z9phase_twoILi24EEvPiiiii_param_2,
	.param .u32 _Z9phase_twoILi24EEvPiiiii_param_3,
	.param .u32 _Z9phase_twoILi24EEvPiiiii_param_4
)
{
	.reg .pred 	%p<55>;
	.reg .b32 	%r<247>;
	.reg .b64 	%rd<7>;
	// demoted variable
	.shared .align 4 .b8 _ZZ9phase_twoILi24EEvPiiiiiE3s_m[2304];
	// demoted variable
	.shared .align 4 .b8 _ZZ9phase_twoILi24EEvPiiiiiE3s_c[2304];
	ld.param.u64 	%rd3, [_Z9phase_twoILi24EEvPiiiii_param_0];
	ld.param.u32 	%r78, [_Z9phase_twoILi24EEvPiiiii_param_1];
	ld.param.u32 	%r75, [_Z9phase_twoILi24EEvPiiiii_param_2];
	ld.param.u32 	%r76, [_Z9phase_twoILi24EEvPiiiii_param_3];
	ld.param.u32 	%r77, [_Z9phase_twoILi24EEvPiiiii_param_4];
	cvta.to.global.u64 	%rd1, %rd3;
	mov.u32 	%r1, %ctaid.x;
	setp.eq.s32 	%p3, %r1, %r78;
	@%p3 bra 	$L__BB10_107;
	mov.u32 	%r2, %ctaid.y;
	setp.ne.s32 	%p4, %r2, 0;
	@%p4 bra 	$L__BB10_3;
	mov.u32 	%r81, %tid.y;
	add.s32 	%r241, %r77, %r81;
	mov.u32 	%r82, %tid.x;
	mad.lo.s32 	%r240, %r1, 24, %r82;
	add.s32 	%r243, %r77, %r82;
	mov.u32 	%r242, %r241;
	bra.uni 	$L__BB10_4;
$L__BB10_3:
	mov.u32 	%r79, %tid.y;
	mad.lo.s32 	%r241, %r1, 24, %r79;
	mov.u32 	%r80, %tid.x;
	add.s32 	%r240, %r77, %r80;
	add.s32 	%r242, %r77, %r79;
	mov.u32 	%r243, %r240;
$L__BB10_4:
	mad.lo.s32 	%r84, %r241, %r75, %r240;
	max.s32 	%r85, %r240, %r241;
	setp.ge.s32 	%p1, %r85, %r76;
	max.s32 	%r86, %r242, %r243;
	setp.lt.s32 	%p2, %r86, %r76;
	mul.wide.s32 	%rd4, %r84, 4;
	add.s64 	%rd2, %rd1, %rd4;
	mov.b32 	%r244, 1000000000;
	@%p1 bra 	$L__BB10_6;
	ld.global.u32 	%r244, [%rd2];
$L__BB10_6:
	mov.u32 	%r15, %tid.y;
	mov.u32 	%r88, _ZZ9phase_twoILi24EEvPiiiiiE3s_m;
	mad.lo.s32 	%r16, %r15, 96, %r88;
	mov.u32 	%r17, %tid.x;
	shl.b32 	%r89, %r17, 2;
	add.s32 	%r18, %r16, %r89;
	st.shared.u32 	[%r18], %r244;
	mov.b32 	%r245, 1000000000;
	not.pred 	%p5, %p2;
	@%p5 bra 	$L__BB10_8;
	mad.lo.s32 	%r90, %r242, %r75, %r243;
	mul.wide.s32 	%rd5, %r90, 4;
	add.s64 	%rd6, %rd1, %rd5;
	ld.global.u32 	%r245, [%rd6];
$L__BB10_8:
	mov.u32 	%r91, _ZZ9phase_twoILi24EEvPiiiiiE3s_c;
	mad.lo.s32 	%r21, %r15, 96, %r91;
	add.s32 	%r93, %r21, %r89;
	st.shared.u32 	[%r93], %r245;
	@%p1 bra 	$L__BB10_107;
	setp.eq.s32 	%p6, %r2, 0;
	@%p6 bra 	$L__BB10_58;
	add.s32 	%r22, %r91, %r89;
	bar.sync 	0;
	ld.shared.u32 	%r96, [%r16];
	ld.shared.u32 	%r97, [%r22];
	add.s32 	%r23, %r97, %r96;
	ld.shared.u32 	%r98, [%r18];
	setp.lt.s32 	%p7, %r23, %r98;
	@%p7 bra 	$L__BB10_11;
	bra.uni 	$L__BB10_12;
$L__BB10_11:
	st.shared.u32 	[%r18], %r23;
$L__BB10_12:
	bar.sync 	0;
	ld.shared.u32 	%r99, [%r16+4];
	ld.shared.u32 	%r100, [%r22+96];
	add.s32 	%r50, %r100, %r99;
	ld.shared.u32 	%r101, [%r18];
	setp.ge.s32 	%p8, %r50, %r101;
	@%p8 bra 	$L__BB10_14;
	st.shared.u32 	[%r18], %r50;
$L__BB10_14:
	bar.sync 	0;
	ld.shared.u32 	%r102, [%r16+8];
	ld.shared.u32 	%r103, [%r22+192];
	add.s32 	%r51, %r103, %r102;
	ld.shared.u32 	%r104, [%r18];
	setp.ge.s32 	%p9, %r51, %r104;
	@%p9 bra 	$L__BB10_16;
	st.shared.u32 	[%r18], %r51;
$L__BB10_16:
	bar.sync 	0;
	ld.shared.u32 	%r105, [%r16+12];
	ld.shared.u32 	%r106, [%r22+288];
	add.s32 	%r52, %r106, %r105;
	ld.shared.u32 	%r107, [%r18];
	setp.ge.s32 	%p10, %r52, %r107;
	@%p10 bra 	$L__BB10_18;
	st.shared.u32 	[%r18], %r52;
$L__BB10_18:
	bar.sync 	0;
	ld.shared.u32 	%r108, [%r16+16];
	ld.shared.u32 	%r109, [%r22+384];
	add.s32 	%r53, %r109, %r108;
	ld.shared.u32 	%r110, [%r18];
	setp.ge.s32 	%p11, %r53, %r110;
	@%p11 bra 	$L__BB10_20;
	st.shared.u32 	[%r18], %r53;
$L__BB10_20:
	bar.sync 	0;
	ld.shared.u32 	%r111, [%r16+20];
	ld.shared.u32 	%r112, [%r22+480];
	add.s32 	%r54, %r112, %r111;
	ld.shared.u32 	%r113, [%r18];
	setp.ge.s32 	%p12, %r54, %r113;
	@%p12 bra 	$L__BB10_22;
	st.shared.u32 	[%r18], %r54;
$L__BB10_22:
	bar.sync 	0;
	ld.shared.u32 	%r114, [%r16+24];
	ld.shared.u32 	%r115, [%r22+576];
	add.s32 	%r55, %r115, %r114;
	ld.shared.u32 	%r116, [%r18];
	setp.ge.s32 	%p13, %r55, %r116;
	@%p13 bra 	$L__BB10_24;
	st.shared.u32 	[%r18], %r55;
$L__BB10_24:
	bar.sync 	0;
	ld.shared.u32 	%r117, [%r16+28];
	ld.shared.u32 	%r118, [%r22+672];
	add.s32 	%r56, %r118, %r117;
	ld.shared.u32 	%r119, [%r18];
	setp.ge.s32 	%p14, %r56, %r119;
	@%p14 bra 	$L__BB10_26;
	st.shared.u32 	[%r18], %r56;
$L__BB10_26:
	bar.sync 	0;
	ld.shared.u32 	%r120, [%r16+32];
	ld.shared.u32 	%r121, [%r22+768];
	add.s32 	%r57, %r121, %r120;
	ld.shared.u32 	%r122, [%r18];
	setp.ge.s32 	%p15, %r57, %r122;
	@%p15 bra 	$L__BB10_28;
	st.shared.u32 	[%r18], %r57;
$L__BB10_28:
	bar.sync 	0;
	ld.shared.u32 	%r123, [%r16+36];
	ld.shared.u32 	%r124, [%r22+864];
	add.s32 	%r58, %r124, %r123;
	ld.shared.u32 	%r125, [%r18];
	setp.ge.s32 	%p16, %r58, %r125;
	@%p16 bra 	$L__BB10_30;
	st.shared.u32 	[%r18], %r58;
$L__BB10_30:
	bar.sync 	0;
	ld.shared.u32 	%r126, [%r16+40];
	ld.shared.u32 	%r127, [%r22+960];
	add.s32 	%r59, %r127, %r126;
	ld.shared.u32 	%r128, [%r18];
	setp.ge.s32 	%p17, %r59, %r128;
	@%p17 bra 	$L__BB10_32;
	st.shared.u32 	[%r18], %r59;
$L__BB10_32:
	bar.sync 	0;
	ld.shared.u32 	%r129, [%r16+44];
	ld.shared.u32 	%r130, [%r22+1056];
	add.s32 	%r60, %r130, %r129;
	ld.shared.u32 	%r131, [%r18];
	setp.ge.s32 	%p18, %r60, %r131;
	@%p18 bra 	$L__BB10_34;
	st.shared.u32 	[%r18], %r60;
$L__BB10_34:
	bar.sync 	0;
	ld.shared.u32 	%r132, [%r16+48];
	ld.shared.u32 	%r133, [%r22+1152];
	add.s32 	%r61, %r133, %r132;
	ld.shared.u32 	%r134, [%r18];
	setp.ge.s32 	%p19, %r61, %r134;
	@%p19 bra 	$L__BB10_36;
	st.shared.u32 	[%r18], %r61;
$L__BB10_36:
	bar.sync 	0;
	ld.shared.u32 	%r135, [%r16+52];
	ld.shared.u32 	%r136, [%r22+1248];
	add.s32 	%r62, %r136, %r135;
	ld.shared.u32 	%r137, [%r18];
	setp.ge.s32 	%p20, %r62, %r137;
	@%p20 bra 	$L__BB10_38;
	st.shared.u32 	[%r18], %r62;
$L__BB10_38:
	bar.sync 	0;
	ld.shared.u32 	%r138, [%r16+56];
	ld.shared.u32 	%r139, [%r22+1344];
	add.s32 	%r63, %r139, %r138;
	ld.shared.u32 	%r140, [%r18];
	setp.ge.s32 	%p21, %r63, %r140;
	@%p21 bra 	$L__BB10_40;
	st.shared.u32 	[%r18], %r63;
$L__BB10_40:
	bar.sync 	0;
	ld.shared.u32 	%r141, [%r16+60];
	ld.shared.u32 	%r142, [%r22+1440];
	add.s32 	%r64, %r142, %r141;
	ld.shared.u32 	%r143, [%r18];
	setp.ge.s32 	%p22, %r64, %r143;
	@%p22 bra 	$L__BB10_42;
	st.shared.u32 	[%r18], %r64;
$L__BB10_42:
	bar.sync 	0;
	ld.shared.u32 	%r144, [%r16+64];
	ld.shared.u32 	%r145, [%r22+1536];
	add.s32 	%r65, %r145, %r144;
	ld.shared.u32 	%r146, [%r18];
	setp.ge.s32 	%p23, %r65, %r146;
	@%p23 bra 	$L__BB10_44;
	st.shared.u32 	[%r18], %r65;
$L__BB10_44:
	bar.sync 	0;
	ld.shared.u32 	%r147, [%r16+68];
	ld.shared.u32 	%r148, [%r22+1632];
	add.s32 	%r66, %r148, %r147;
	ld.shared.u32 	%r149, [%r18];
	setp.ge.s32 	%p24, %r66, %r149;
	@%p24 bra 	$L__BB10_46;
	st.shared.u32 	[%r18], %r66;
$L__BB10_46:
	bar.sync 	0;
	ld.shared.u32 	%r150, [%r16+72];
	ld.shared.u32 	%r151, [%r22+1728];
	add.s32 	%r67, %r151, %r150;
	ld.shared.u32 	%r152, [%r18];
	setp.ge.s32 	%p25, %r67, %r152;
	@%p25 bra 	$L__BB10_48;
	st.shared.u32 	[%r18], %r67;
$L__BB10_48:
	bar.sync 	0;
	ld.shared.u32 	%r153, [%r16+76];
	ld.shared.u32 	%r154, [%r22+1824];
	add.s32 	%r68, %r154, %r153;
	ld.shared.u32 	%r155, [%r18];
	setp.ge.s32 	%p26, %r68, %r155;
	@%p26 bra 	$L__BB10_50;
	st.shared.u32 	[%r18], %r68;
$L__BB10_50:
	bar.sync 	0;
	ld.shared.u32 	%r156, [%r16+80];
	ld.shared.u32 	%r157, [%r22+1920];
	add.s32 	%r69, %r157, %r156;
	ld.shared.u32 	%r158, [%r18];
	setp.ge.s32 	%p27, %r69, %r158;
	@%p27 bra 	$L__BB10_52;
	st.shared.u32 	[%r18], %r69;
$L__BB10_52:
	bar.sync 	0;
	ld.shared.u32 	%r159, [%r16+84];
	ld.shared.u32 	%r160, [%r22+2016];
	add.s32 	%r70, %r160, %r159;
	ld.shared.u32 	%r161, [%r18];
	setp.ge.s32 	%p28, %r70, %r161;
	@%p28 bra 	$L__BB10_54;
	st.shared.u32 	[%r18], %r70;
$L__BB10_54:
	bar.sync 	0;
	ld.shared.u32 	%r162, [%r16+88];
	ld.shared.u32 	%r163, [%r22+2112];
	add.s32 	%r71, %r163, %r162;
	ld.shared.u32 	%r164, [%r18];
	setp.ge.s32 	%p29, %r71, %r164;
	@%p29 bra 	$L__BB10_56;
	st.shared.u32 	[%r18], %r71;
$L__BB10_56:
	bar.sync 	0;
	ld.shared.u32 	%r165, [%r16+92];
	ld.shared.u32 	%r166, [%r22+2208];
	add.s32 	%r72, %r166, %r165;
	ld.shared.u32 	%r246, [%r18];
	setp.ge.s32 	%p30, %r72, %r246;
	@%p30 bra 	$L__BB10_106;
	st.shared.u32 	[%r18], %r72;
	mov.u32 	%r246, %r72;
	bra.uni 	$L__BB10_106;
$L__BB10_58:
	add.s32 	%r24, %r88, %r89;
	bar.sync 	0;
	ld.shared.u32 	%r169, [%r21];
	ld.shared.u32 	%r170, [%r24];
	add.s32 	%r25, %r170, %r169;
	ld.shared.u32 	%r171, [%r18];
	setp.ge.s32 	%p31, %r25, %r171;
	@%p31 bra 	$L__BB10_60;
	st.shared.u32 	[%r18], %r25;
$L__BB10_60:
	bar.sync 	0;
	ld.shared.u32 	%r172, [%r21+4];
	ld.shared.u32 	%r173, [%r24+96];
	add.s32 	%r26, %r173, %r172;
	ld.shared.u32 	%r174, [%r18];
	setp.ge.s32 	%p32, %r26, %r174;
	@%p32 bra 	$L__BB10_62;
	st.shared.u32 	[%r18], %r26;
$L__BB10_62:
	bar.sync 	0;
	ld.shared.u32 	%r175, [%r21+8];
	ld.shared.u32 	%r176, [%r24+192];
	add.s32 	%r27, %r176, %r175;
	ld.shared.u32 	%r177, [%r18];
	setp.ge.s32 	%p33, %r27, %r177;
	@%p33 bra 	$L__BB10_64;
	st.shared.u32 	[%r18], %r27;
$L__BB10_64:
	bar.sync 	0;
	ld.shared.u32 	%r178, [%r21+12];
	ld.shared.u32 	%r179, [%r24+288];
	add.s32 	%r28, %r179, %r178;
	ld.shared.u32 	%r180, [%r18];
	setp.ge.s32 	%p34, %r28, %r180;
	@%p34 bra 	$L__BB10_66;
	st.shared.u32 	[%r18], %r28;
$L__BB10_66:
	bar.sync 	0;
	ld.shared.u32 	%r181, [%r21+16];
	ld.shared.u32 	%r182, [%r24+384];
	add.s32 	%r29, %r182, %r181;
	ld.shared.u32 	%r183, [%r18];
	setp.ge.s32 	%p35, %r29, %r183;
	@%p35 bra 	$L__BB10_68;
	st.shared.u32 	[%r18], %r29;
$L__BB10_68:
	bar.sync 	0;
	ld.shared.u32 	%r184, [%r21+20];
	ld.shared.u32 	%r185, [%r24+480];
	add.s32 	%r30, %r185, %r184;
	ld.shared.u32 	%r186, [%r18];
	setp.ge.s32 	%p36, %r30, %r186;
	@%p36 bra 	$L__BB10_70;
	st.shared.u32 	[%r18], %r30;
$L__BB10_70:
	bar.sync 	0;
	ld.shared.u32 	%r187, [%r21+24];
	ld.shared.u32 	%r188, [%r24+576];
	add.s32 	%r31, %r188, %r187;
	ld.shared.u32 	%r189, [%r18];
	setp.ge.s32 	%p37, %r31, %r189;
	@%p37 bra 	$L__BB10_72;
	st.shared.u32 	[%r18], %r31;
$L__BB10_72:
	bar.sync 	0;
	ld.shared.u32 	%r190, [%r21+28];
	ld.shared.u32 	%r191, [%r24+672];
	add.s32 	%r32, %r191, %r190;
	ld.shared.u32 	%r192, [%r18];
	setp.ge.s32 	%p38, %r32, %r192;
	@%p38 bra 	$L__BB10_74;
	st.shared.u32 	[%r18], %r32;
$L__BB10_74:
	bar.sync 	0;
	ld.shared.u32 	%r193, [%r21+32];
	ld.shared.u32 	%r194, [%r24+768];
	add.s32 	%r33, %r194, %r193;
	ld.shared.u32 	%r195, [%r18];
	setp.ge.s32 	%p39, %r33, %r195;
	@%p39 bra 	$L__BB10_76;
	st.shared.u32 	[%r18], %r33;
$L__BB10_76:
	bar.sync 	0;
	ld.shared.u32 	%r196, [%r21+36];
	ld.shared.u32 	%r197, [%r24+864];
	add.s32 	%r34, %r197, %r196;
	ld.shared.u32 	%r198, [%r18];
	setp.ge.s32 	%p40, %r34, %r198;
	@%p40 bra 	$L__BB10_78;
	st.shared.u32 	[%r18], %r34;
$L__BB10_78:
	bar.sync 	0;
	ld.shared.u32 	%r199, [%r21+40];
	ld.shared.u32 	%r200, [%r24+960];
	add.s32 	%r35, %r200, %r199;
	ld.shared.u32 	%r201, [%r18];
	setp.ge.s32 	%p41, %r35, %r201;
	@%p41 bra 	$L__BB10_80;
	st.shared.u32 	[%r18], %r35;
$L__BB10_80:
	bar.sync 	0;
	ld.shared.u32 	%r202, [%r21+44];
	ld.shared.u32 	%r203, [%r24+1056];
	add.s32 	%r36, %r203, %r202;
	ld.shared.u32 	%r204, [%r18];
	setp.ge.s32 	%p42, %r36, %r204;
	@%p42 bra 	$L__BB10_82;
	st.shared.u32 	[%r18], %r36;
$L__BB10_82:
	bar.sync 	0;
	ld.shared.u32 	%r205, [%r21+48];
	ld.shared.u32 	%r206, [%r24+1152];
	add.s32 	%r37, %r206, %r205;
	ld.shared.u32 	%r207, [%r18];
	setp.ge.s32 	%p43, %r37, %r207;
	@%p43 bra 	$L__BB10_84;
	st.shared.u32 	[%r18], %r37;
$L__BB10_84:
	bar.sync 	0;
	ld.shared.u32 	%r208, [%r21+52];
	ld.shared.u32 	%r209, [%r24+1248];
	add.s32 	%r38, %r209, %r208;
	ld.shared.u32 	%r210, [%r18];
	setp.ge.s32 	%p44, %r38, %r210;
	@%p44 bra 	$L__BB10_86;
	st.shared.u32 	[%r18], %r38;
$L__BB10_86:
	bar.sync 	0;
	ld.shared.u32 	%r211, [%r21+56];
	ld.shared.u32 	%r212, [%r24+1344];
	add.s32 	%r39, %r212, %r211;
	ld.shared.u32 	%r213, [%r18];
	setp.ge.s32 	%p45, %r39, %r213;
	@%p45 bra 	$L__BB10_88;
	st.shared.u32 	[%r18], %r39;
$L__BB10_88:
	bar.sync 	0;
	ld.shared.u32 	%r214, [%r21+60];
	ld.shared.u32 	%r215, [%r24+1440];
	add.s32 	%r40, %r215, %r214;
	ld.shared.u32 	%r216, [%r18];
	setp.ge.s32 	%p46, %r40, %r216;
	@%p46 bra 	$L__BB10_90;
	st.shared.u32 	[%r18], %r40;
$L__BB10_90:
	bar.sync 	0;
	ld.shared.u32 	%r217, [%r21+64];
	ld.shared.u32 	%r218, [%r24+1536];
	add.s32 	%r41, %r218, %r217;
	ld.shared.u32 	%r219, [%r18];
	setp.ge.s32 	%p47, %r41, %r219;
	@%p47 bra 	$L__BB10_92;
	st.shared.u32 	[%r18], %r41;
$L__BB10_92:
	bar.sync 	0;
	ld.shared.u32 	%r220, [%r21+68];
	ld.shared.u32 	%r221, [%r24+1632];
	add.s32 	%r42, %r221, %r220;
	ld.shared.u32 	%r222, [%r18];
	setp.ge.s32 	%p48, %r42, %r222;
	@%p48 bra 	$L__BB10_94;
	st.shared.u32 	[%r18], %r42;
$L__BB10_94:
	bar.sync 	0;
	ld.shared.u32 	%r223, [%r21+72];
	ld.shared.u32 	%r224, [%r24+1728];
	add.s32 	%r43, %r224, %r223;
	ld.shared.u32 	%r225, [%r18];
	setp.ge.s32 	%p49, %r43, %r225;
	@%p49 bra 	$L__BB10_96;
	st.shared.u32 	[%r18], %r43;
$L__BB10_96:
	bar.sync 	0;
	ld.shared.u32 	%r226, [%r21+76];
	ld.shared.u32 	%r227, [%r24+1824];
	add.s32 	%r44, %r227, %r226;
	ld.shared.u32 	%r228, [%r18];
	setp.ge.s32 	%p50, %r44, %r228;
	@%p50 bra 	$L__BB10_98;
	st.shared.u32 	[%r18], %r44;
$L__BB10_98:
	bar.sync 	0;
	ld.shared.u32 	%r229, [%r21+80];
	ld.shared.u32 	%r230, [%r24+1920];
	add.s32 	%r45, %r230, %r229;
	ld.shared.u32 	%r231, [%r18];
	setp.ge.s32 	%p51, %r45, %r231;
	@%p51 bra 	$L__BB10_100;
	st.shared.u32 	[%r18], %r45;
$L__BB10_100:
	bar.sync 	0;
	ld.shared.u32 	%r232, [%r21+84];
	ld.shared.u32 	%r233, [%r24+2016];
	add.s32 	%r46, %r233, %r232;
	ld.shared.u32 	%r234, [%r18];
	setp.ge.s32 	%p52, %r46, %r234;
	@%p52 bra 	$L__BB10_102;
	st.shared.u32 	[%r18], %r46;
$L__BB10_102:
	bar.sync 	0;
	ld.shared.u32 	%r235, [%r21+88];
	ld.shared.u32 	%r236, [%r24+2112];
	add.s32 	%r47, %r236, %r235;
	ld.shared.u32 	%r237, [%r18];
	setp.ge.s32 	%p53, %r47, %r237;
	@%p53 bra 	$L__BB10_104;
	st.shared.u32 	[%r18], %r47;
$L__BB10_104:
	bar.sync 	0;
	ld.shared.u32 	%r238, [%r21+92];
	ld.shared.u32 	%r239, [%r24+2208];
	add.s32 	%r48, %r239, %r238;
	ld.shared.u32 	%r246, [%r18];
	setp.ge.s32 	%p54, %r48, %r246;
	@%p54 bra 	$L__BB10_106;
	st.shared.u32 	[%r18], %r48;
	mov.u32 	%r246, %r48;
$L__BB10_106:
	st.global.u32 	[%rd2], %r246;
$L__BB10_107:
	ret;

}
	// .globl	_Z11phase_threeILi24EEvPiiiii
.visible .entry _Z11phase_threeILi24EEvPiiiii(
	.param .u64 .ptr .align 1 _Z11phase_threeILi24EEvPiiiii_param_0,
	.param .u32 _Z11phase_threeILi24EEvPiiiii_param_1,
	.param .u32 _Z11phase_threeILi24EEvPiiiii_param_2,
	.param .u32 _Z11phase_threeILi24EEvPiiiii_param_3,
	.param .u32 _Z11phase_threeILi24EEvPiiiii_param_4
)
{
	.reg .pred 	%p<8>;
	.reg .b32 	%r<134>;
	.reg .b64 	%rd<9>;
	// demoted variable
	.shared .align 4 .b8 _ZZ11phase_threeILi24EEvPiiiiiE3s_l[2304];
	// demoted variable
	.shared .align 4 .b8 _ZZ11phase_threeILi24EEvPiiiiiE3s_r[2304];
	ld.param.u64 	%rd3, [_Z11phase_threeILi24EEvPiiiii_param_0];
	ld.param.u32 	%r18, [_Z11phase_threeILi24EEvPiiiii_param_1];
	ld.param.u32 	%r15, [_Z11phase_threeILi24EEvPiiiii_param_2];
	ld.param.u32 	%r16, [_Z11phase_threeILi24EEvPiiiii_param_3];
	ld.param.u32 	%r17, [_Z11phase_threeILi24EEvPiiiii_param_4];
	cvta.to.global.u64 	%rd1, %rd3;
	mov.u32 	%r1, %ctaid.x;
	setp.eq.s32 	%p1, %r1, %r18;
	mov.u32 	%r2, %ctaid.y;
	setp.eq.s32 	%p2, %r2, %r18;
	or.pred  	%p3, %p1, %p2;
	@%p3 bra 	$L__BB11_8;
	mov.u32 	%r3, %tid.y;
	mad.lo.s32 	%r4, %r2, 24, %r3;
	mov.u32 	%r5, %tid.x;
	mad.lo.s32 	%r6, %r1, 24, %r5;
	add.s32 	%r7, %r17, %r5;
	add.s32 	%r8, %r17, %r3;
	mov.b32 	%r132, 1000000000;
	max.s32 	%r20, %r4, %r7;
	setp.ge.s32 	%p4, %r20, %r16;
	@%p4 bra 	$L__BB11_3;
	mad.lo.s32 	%r21, %r15, %r4, %r7;
	mul.wide.s32 	%rd4, %r21, 4;
	add.s64 	%rd5, %rd1, %rd4;
	ld.global.u32 	%r132, [%rd5];
$L__BB11_3:
	mov.u32 	%r23, _ZZ11phase_threeILi24EEvPiiiiiE3s_l;
	mad.lo.s32 	%r11, %r3, 96, %r23;
	shl.b32 	%r24, %r5, 2;
	add.s32 	%r25, %r11, %r24;
	st.shared.u32 	[%r25], %r132;
	mov.b32 	%r133, 1000000000;
	max.s32 	%r26, %r6, %r8;
	setp.ge.s32 	%p5, %r26, %r16;
	@%p5 bra 	$L__BB11_5;
	mad.lo.s32 	%r27, %r8, %r15, %r6;
	mul.wide.s32 	%rd6, %r27, 4;
	add.s64 	%rd7, %rd1, %rd6;
	ld.global.u32 	%r133, [%rd7];
$L__BB11_5:
	mov.u32 	%r28, _ZZ11phase_threeILi24EEvPiiiiiE3s_r;
	mad.lo.s32 	%r29, %r3, 96, %r28;
	add.s32 	%r31, %r29, %r24;
	st.shared.u32 	[%r31], %r133;
	max.s32 	%r32, %r4, %r6;
	setp.ge.s32 	%p6, %r32, %r16;
	@%p6 bra 	$L__BB11_8;
	mad.lo.s32 	%r33, %r15, %r4, %r6;
	bar.sync 	0;
	ld.shared.u32 	%r34, [%r11];
	add.s32 	%r37, %r28, %r24;
	ld.shared.u32 	%r38, [%r37];
	add.s32 	%r39, %r38, %r34;
	ld.shared.u32 	%r40, [%r11+4];
	ld.shared.u32 	%r41, [%r37+96];
	add.s32 	%r42, %r41, %r40;
	min.s32 	%r43, %r42, %r39;
	ld.shared.u32 	%r44, [%r11+8];
	ld.shared.u32 	%r45, [%r37+192];
	add.s32 	%r46, %r45, %r44;
	min.s32 	%r47, %r46, %r43;
	ld.shared.u32 	%r48, [%r11+12];
	ld.shared.u32 	%r49, [%r37+288];
	add.s32 	%r50, %r49, %r48;
	min.s32 	%r51, %r50, %r47;
	ld.shared.u32 	%r52, [%r11+16];
	ld.shared.u32 	%r53, [%r37+384];
	add.s32 	%r54, %r53, %r52;
	min.s32 	%r55, %r54, %r51;
	ld.shared.u32 	%r56, [%r11+20];
	ld.shared.u32 	%r57, [%r37+480];
	add.s32 	%r58, %r57, %r56;
	min.s32 	%r59, %r58, %r55;
	ld.shared.u32 	%r60, [%r11+24];
	ld.shared.u32 	%r61, [%r37+576];
	add.s32 	%r62, %r61, %r60;
	min.s32 	%r63, %r62, %r59;
	ld.shared.u32 	%r64, [%r11+28];
	ld.shared.u32 	%r65, [%r37+672];
	add.s32 	%r66, %r65, %r64;
	min.s32 	%r67, %r66, %r63;
	ld.shared.u32 	%r68, [%r11+32];
	ld.shared.u32 	%r69, [%r37+768];
	add.s32 	%r70, %r69, %r68;
	min.s32 	%r71, %r70, %r67;
	ld.shared.u32 	%r72, [%r11+36];
	ld.shared.u32 	%r73, [%r37+864];
	add.s32 	%r74, %r73, %r72;
	min.s32 	%r75, %r74, %r71;
	ld.shared.u32 	%r76, [%r11+40];
	ld.shared.u32 	%r77, [%r37+960];
	add.s32 	%r78, %r77, %r76;
	min.s32 	%r79, %r78, %r75;
	ld.shared.u32 	%r80, [%r11+44];
	ld.shared.u32 	%r81, [%r37+1056];
	add.s32 	%r82, %r81, %r80;
	min.s32 	%r83, %r82, %r79;
	ld.shared.u32 	%r84, [%r11+48];
	ld.shared.u32 	%r85, [%r37+1152];
	add.s32 	%r86, %r85, %r84;
	min.s32 	%r87, %r86, %r83;
	ld.shared.u32 	%r88, [%r11+52];
	ld.shared.u32 	%r89, [%r37+1248];
	add.s32 	%r90, %r89, %r88;
	min.s32 	%r91, %r90, %r87;
	ld.shared.u32 	%r92, [%r11+56];
	ld.shared.u32 	%r93, [%r37+1344];
	add.s32 	%r94, %r93, %r92;
	min.s32 	%r95, %r94, %r91;
	ld.shared.u32 	%r96, [%r11+60];
	ld.shared.u32 	%r97, [%r37+1440];
	add.s32 	%r98, %r97, %r96;
	min.s32 	%r99, %r98, %r95;
	ld.shared.u32 	%r100, [%r11+64];
	ld.shared.u32 	%r101, [%r37+1536];
	add.s32 	%r102, %r101, %r100;
	min.s32 	%r103, %r102, %r99;
	ld.shared.u32 	%r104, [%r11+68];
	ld.shared.u32 	%r105, [%r37+1632];
	add.s32 	%r106, %r105, %r104;
	min.s32 	%r107, %r106, %r103;
	ld.shared.u32 	%r108, [%r11+72];
	ld.shared.u32 	%r109, [%r37+1728];
	add.s32 	%r110, %r109, %r108;
	min.s32 	%r111, %r110, %r107;
	ld.shared.u32 	%r112, [%r11+76];
	ld.shared.u32 	%r113, [%r37+1824];
	add.s32 	%r114, %r113, %r112;
	min.s32 	%r115, %r114, %r111;
	ld.shared.u32 	%r116, [%r11+80];
	ld.shared.u32 	%r117, [%r37+1920];
	add.s32 	%r118, %r117, %r116;
	min.s32 	%r119, %r118, %r115;
	ld.shared.u32 	%r120, [%r11+84];
	ld.shared.u32 	%r121, [%r37+2016];
	add.s32 	%r122, %r121, %r120;
	min.s32 	%r123, %r122, %r119;
	ld.shared.u32 	%r124, [%r11+88];
	ld.shared.u32 	%r125, [%r37+2112];
	add.s32 	%r126, %r125, %r124;
	min.s32 	%r127, %r126, %r123;
	ld.shared.u32 	%r128, [%r11+92];
	ld.shared.u32 	%r129, [%r37+2208];
	add.s32 	%r130, %r129, %r128;
	min.s32 	%r14, %r130, %r127;
	mul.wide.s32 	%rd8, %r33, 4;
	add.s64 	%rd2, %rd1, %rd8;
	ld.global.u32 	%r131, [%rd2];
	setp.ge.s32 	%p7, %r14, %r131;
	@%p7 bra 	$L__BB11_8;
	st.global.u32 	[%rd2], %r14;
$L__BB11_8:
	ret;

}
	// .globl	_Z9phase_oneILi32EEvPiiiii
.visible .entry _Z9phase_oneILi32EEvPiiiii(
	.param .u64 .ptr .align 1 _Z9phase_oneILi32EEvPiiiii_param_0,
	.param .u32 _Z9phase_oneILi32EEvPiiiii_param_1,
	.param .u32 _Z9phase_oneILi32EEvPiiiii_param_2,
	.param .u32 _Z9phase_oneILi32EEvPiiiii_param_3,
	.param .u32 _Z9phase_oneILi32EEvPiiiii_param_4
)
{
	.reg .pred 	%p<34>;
	.reg .b32 	%r<152>;
	.reg .b64 	%rd<5>;
	// demoted variable
	.shared .align 4 .b8 _ZZ9phase_oneILi32EEvPiiiiiE1s[4096];
	ld.param.u64 	%rd2, [_Z9phase_oneILi32EEvPiiiii_param_0];
	ld.param.u32 	%r43, [_Z9phase_oneILi32EEvPiiiii_param_2];
	ld.param.u32 	%r44, [_Z9phase_oneILi32EEvPiiiii_param_3];
	ld.param.u32 	%r45, [_Z9phase_oneILi32EEvPiiiii_param_4];
	cvta.to.global.u64 	%rd3, %rd2;
	mov.u32 	%r1, %tid.y;
	add.s32 	%r46, %r45, %r1;
	mov.u32 	%r2, %tid.x;
	add.s32 	%r47, %r45, %r2;
	mad.lo.s32 	%r48, %r46, %r43, %r47;
	max.s32 	%r49, %r46, %r47;
	setp.ge.s32 	%p1, %r49, %r44;
	mul.wide.s32 	%rd4, %r48, 4;
	add.s64 	%rd1, %rd3, %rd4;
	mov.b32 	%r150, 1000000000;
	@%p1 bra 	$L__BB12_2;
	ld.global.u32 	%r150, [%rd1];
$L__BB12_2:
	shl.b32 	%r50, %r1, 7;
	mov.u32 	%r51, _ZZ9phase_oneILi32EEvPiiiiiE1s;
	add.s32 	%r5, %r51, %r50;
	shl.b32 	%r52, %r2, 2;
	add.s32 	%r6, %r5, %r52;
	st.shared.u32 	[%r6], %r150;
	@%p1 bra 	$L__BB12_68;
	add.s32 	%r7, %r51, %r52;
	bar.sync 	0;
	ld.shared.u32 	%r55, [%r5];
	ld.shared.u32 	%r56, [%r7];
	add.s32 	%r8, %r56, %r55;
	ld.shared.u32 	%r57, [%r6];
	setp.ge.s32 	%p2, %r8, %r57;
	@%p2 bra 	$L__BB12_5;
	st.shared.u32 	[%r6], %r8;
$L__BB12_5:
	bar.sync 	0;
	ld.shared.u32 	%r58, [%r5+4];
	ld.shared.u32 	%r59, [%r7+128];
	add.s32 	%r9, %r59, %r58;
	ld.shared.u32 	%r60, [%r6];
	setp.ge.s32 	%p3, %r9, %r60;
	@%p3 bra 	$L__BB12_7;
	st.shared.u32 	[%r6], %r9;
$L__BB12_7:
	bar.sync 	0;
	ld.shared.u32 	%r61, [%r5+8];
	ld.shared.u32 	%r62, [%r7+256];
	add.s32 	%r10, %r62, %r61;
	ld.shared.u32 	%r63, [%r6];
	setp.ge.s32 	%p4, %r10, %r63;
	@%p4 bra 	$L__BB12_9;
	st.shared.u32 	[%r6], %r10;
$L__BB12_9:
	bar.sync 	0;
	ld.shared.u32 	%r64, [%r5+12];
	ld.shared.u32 	%r65, [%r7+384];
	add.s32 	%r11, %r65, %r64;
	ld.shared.u32 	%r66, [%r6];
	setp.ge.s32 	%p5, %r11, %r66;
	@%p5 bra 	$L__BB12_11;
	st.shared.u32 	[%r6], %r11;
$L__BB12_11:
	bar.sync 	0;
	ld.shared.u32 	%r67, [%r5+16];
	ld.shared.u32 	%r68, [%r7+512];
	add.s32 	%r12, %r68, %r67;
	ld.shared.u32 	%r69, [%r6];
	setp.ge.s32 	%p6, %r12, %r69;
	@%p6 bra 	$L__BB12_13;
	st.shared.u32 	[%r6], %r12;
$L__BB12_13:
	bar.sync 	0;
	ld.shared.u32 	%r70, [%r5+20];
	ld.shared.u32 	%r71, [%r7+640];
	add.s32 	%r13, %r71, %r70;
	ld.shared.u32 	%r72, [%r6];
	setp.ge.s32 	%p7, %r13, %r72;
	@%p7 bra 	$L__BB12_15;
	st.shared.u32 	[%r6], %r13;
$L__BB12_15:
	bar.sync 	0;
	ld.shared.u32 	%r73, [%r5+24];
	ld.shared.u32 	%r74, [%r7+768];
	add.s32 	%r14, %r74, %r73;
	ld.shared.u32 	%r75, [%r6];
	setp.ge.s32 	%p8, %r14, %r75;
	@%p8 bra 	$L__BB12_17;
	st.shared.u32 	[%r6], %r14;
$L__BB12_17:
	bar.sync 	0;
	ld.shared.u32 	%r76, [%r5+28];
	ld.shared.u32 	%r77, [%r7+896];
	add.s32 	%r15, %r77, %r76;
	ld.shared.u32 	%r78, [%r6];
	setp.ge.s32 	%p9, %r15, %r78;
	@%p9 bra 	$L__BB12_19;
	st.shared.u32 	[%r6], %r15;
$L__BB12_19:
	bar.sync 	0;
	ld.shared.u32 	%r79, [%r5+32];
	ld.shared.u32 	%r80, [%r7+1024];
	add.s32 	%r16, %r80, %r79;
	ld.shared.u32 	%r81, [%r6];
	setp.ge.s32 	%p10, %r16, %r81;
	@%p10 bra 	$L__BB12_21;
	st.shared.u32 	[%r6], %r16;
$L__BB12_21:
	bar.sync 	0;
	ld.shared.u32 	%r82, [%r5+36];
	ld.shared.u32 	%r83, [%r7+1152];
	add.s32 	%r17, %r83, %r82;
	ld.shared.u32 	%r84, [%r6];
	setp.ge.s32 	%p11, %r17, %r84;
	@%p11 bra 	$L__BB12_23;
	st.shared.u32 	[%r6], %r17;
$L__BB12_23:
	bar.sync 	0;
	ld.shared.u32 	%r85, [%r5+40];
	ld.shared.u32 	%r86, [%r7+1280];
	add.s32 	%r18, %r86, %r85;
	ld.shared.u32 	%r87, [%r6];
	setp.ge.s32 	%p12, %r18, %r87;
	@%p12 bra 	$L__BB12_25;
	st.shared.u32 	[%r6], %r18;
$L__BB12_25:
	bar.sync 	0;
	ld.shared.u32 	%r88, [%r5+44];
	ld.shared.u32 	%r89, [%r7+1408];
	add.s32 	%r19, %r89, %r88;
	ld.shared.u32 	%r90, [%r6];
	setp.ge.s32 	%p13, %r19, %r90;
	@%p13 bra 	$L__BB12_27;
	st.shared.u32 	[%r6], %r19;
$L__BB12_27:
	bar.sync 	0;
	ld.shared.u32 	%r91, [%r5+48];
	ld.shared.u32 	%r92, [%r7+1536];
	add.s32 	%r20, %r92, %r91;
	ld.shared.u32 	%r93, [%r6];
	setp.ge.s32 	%p14, %r20, %r93;
	@%p14 bra 	$L__BB12_29;
	st.shared.u32 	[%r6], %r20;
$L__BB12_29:
	bar.sync 	0;
	ld.shared.u32 	%r94, [%r5+52];
	ld.shared.u32 	%r95, [%r7+1664];
	add.s32 	%r21, %r95, %r94;
	ld.shared.u32 	%r96, [%r6];
	setp.ge.s32 	%p15, %r21, %r96;
	@%p15 bra 	$L__BB12_31;
	st.shared.u32 	[%r6], %r21;
$L__BB12_31:
	bar.sync 	0;
	ld.shared.u32 	%r97, [%r5+56];
	ld.shared.u32 	%r98, [%r7+1792];
	add.s32 	%r22, %r98, %r97;
	ld.shared.u32 	%r99, [%r6];
	setp.ge.s32 	%p16, %r22, %r99;
	@%p16 bra 	$L__BB12_33;
	st.shared.u32 	[%r6], %r22;
$L__BB12_33:
	bar.sync 	0;
	ld.shared.u32 	%r100, [%r5+60];
	ld.shared.u32 	%r101, [%r7+1920];
	add.s32 	%r23, %r101, %r100;
	ld.shared.u32 	%r102, [%r6];
	setp.ge.s32 	%p17, %r23, %r102;
	@%p17 bra 	$L__BB12_35;
	st.shared.u32 	[%r6], %r23;
$L__BB12_35:
	bar.sync 	0;
	ld.shared.u32 	%r103, [%r5+64];
	ld.shared.u32 	%r104, [%r7+2048];
	add.s32 	%r24, %r104, %r103;
	ld.shared.u32 	%r105, [%r6];
	setp.ge.s32 	%p18, %r24, %r105;
	@%p18 bra 	$L__BB12_37;
	st.shared.u32 	[%r6], %r24;
$L__BB12_37:
	bar.sync 	0;
	ld.shared.u32 	%r106, [%r5+68];
	ld.shared.u32 	%r107, [%r7+2176];
	add.s32 	%r25, %r107, %r106;
	ld.shared.u32 	%r108, [%r6];
	setp.ge.s32 	%p19, %r25, %r108;
	@%p19 bra 	$L__BB12_39;
	st.shared.u32 	[%r6], %r25;
$L__BB12_39:
	bar.sync 	0;
	ld.shared.u32 	%r109, [%r5+72];
	ld.shared.u32 	%r110, [%r7+2304];
	add.s32 	%r26, %r110, %r109;
	ld.shared.u32 	%r111, [%r6];
	setp.ge.s32 	%p20, %r26, %r111;
	@%p20 bra 	$L__BB12_41;
	st.shared.u32 	[%r6], %r26;
$L__BB12_41:
	bar.sync 	0;
	ld.shared.u32 	%r112, [%r5+76];
	ld.shared.u32 	%r113, [%r7+2432];
	add.s32 	%r27, %r113, %r112;
	ld.shared.u32 	%r114, [%r6];
	setp.ge.s32 	%p21, %r27, %r114;
	@%p21 bra 	$L__BB12_43;
	st.shared.u32 	[%r6], %r27;
$L__BB12_43:
	bar.sync 	0;
	ld.shared.u32 	%r115, [%r5+80];
	ld.shared.u32 	%r116, [%r7+2560];
	add.s32 	%r28, %r116, %r115;
	ld.shared.u32 	%r117, [%r6];
	setp.ge.s32 	%p22, %r28, %r117;
	@%p22 bra 	$L__BB12_45;
	st.shared.u32 	[%r6], %r28;
$L__BB12_45:
	bar.sync 	0;
	ld.shared.u32 	%r118, [%r5+84];
	ld.shared.u32 	%r119, [%r7+2688];
	add.s32 	%r29, %r119, %r118;
	ld.shared.u32 	%r120, [%r6];
	setp.ge.s32 	%p23, %r29, %r120;
	@%p23 bra 	$L__BB12_47;
	st.shared.u32 	[%r6], %r29;
$L__BB12_47:
	bar.sync 	0;
	ld.shared.u32 	%r121, [%r5+88];
	ld.shared.u32 	%r122, [%r7+2816];
	add.s32 	%r30, %r122, %r121;
	ld.shared.u32 	%r123, [%r6];
	setp.ge.s32 	%p24, %r30, %r123;
	@%p24 bra 	$L__BB12_49;
	st.shared.u32 	[%r6], %r30;
$L__BB12_49:
	bar.sync 	0;
	ld.shared.u32 	%r124, [%r5+92];
	ld.shared.u32 	%r125, [%r7+2944];
	add.s32 	%r31, %r125, %r124;
	ld.shared.u32 	%r126, [%r6];
	setp.ge.s32 	%p25, %r31, %r126;
	@%p25 bra 	$L__BB12_51;
	st.shared.u32 	[%r6], %r31;
$L__BB12_51:
	bar.sync 	0;
	ld.shared.u32 	%r127, [%r5+96];
	ld.shared.u32 	%r128, [%r7+3072];
	add.s32 	%r32, %r128, %r127;
	ld.shared.u32 	%r129, [%r6];
	setp.ge.s32 	%p26, %r32, %r129;
	@%p26 bra 	$L__BB12_53;
	st.shared.u32 	[%r6], %r32;
$L__BB12_53:
	bar.sync 	0;
	ld.shared.u32 	%r130, [%r5+100];
	ld.shared.u32 	%r131, [%r7+3200];
	add.s32 	%r33, %r131, %r130;
	ld.shared.u32 	%r132, [%r6];
	setp.ge.s32 	%p27, %r33, %r132;
	@%p27 bra 	$L__BB12_55;
	st.shared.u32 	[%r6], %r33;
$L__BB12_55:
	bar.sync 	0;
	ld.shared.u32 	%r133, [%r5+104];
	ld.shared.u32 	%r134, [%r7+3328];
	add.s32 	%r34, %r134, %r133;
	ld.shared.u32 	%r135, [%r6];
	setp.ge.s32 	%p28, %r34, %r135;
	@%p28 bra 	$L__BB12_57;
	st.shared.u32 	[%r6], %r34;
$L__BB12_57:
	bar.sync 	0;
	ld.shared.u32 	%r136, [%r5+108];
	ld.shared.u32 	%r137, [%r7+3456];
	add.s32 	%r35, %r137, %r136;
	ld.shared.u32 	%r138, [%r6];
	setp.ge.s32 	%p29, %r35, %r138;
	@%p29 bra 	$L__BB12_59;
	st.shared.u32 	[%r6], %r35;
$L__BB12_59:
	bar.sync 	0;
	ld.shared.u32 	%r139, [%r5+112];
	ld.shared.u32 	%r140, [%r7+3584];
	add.s32 	%r36, %r140, %r139;
	ld.shared.u32 	%r141, [%r6];
	setp.ge.s32 	%p30, %r36, %r141;
	@%p30 bra 	$L__BB12_61;
	st.shared.u32 	[%r6], %r36;
$L__BB12_61:
	bar.sync 	0;
	ld.shared.u32 	%r142, [%r5+116];
	ld.shared.u32 	%r143, [%r7+3712];
	add.s32 	%r37, %r143, %r142;
	ld.shared.u32 	%r144, [%r6];
	setp.ge.s32 	%p31, %r37, %r144;
	@%p31 bra 	$L__BB12_63;
	st.shared.u32 	[%r6], %r37;
$L__BB12_63:
	bar.sync 	0;
	ld.shared.u32 	%r145, [%r5+120];
	ld.shared.u32 	%r146, [%r7+3840];
	add.s32 	%r38, %r146, %r145;
	ld.shared.u32 	%r147, [%r6];
	setp.ge.s32 	%p32, %r38, %r147;
	@%p32 bra 	$L__BB12_65;
	st.shared.u32 	[%r6], %r38;
$L__BB12_65:
	bar.sync 	0;
	ld.shared.u32 	%r148, [%r5+124];
	ld.shared.u32 	%r149, [%r7+3968];
	add.s32 	%r39, %r149, %r148;
	ld.shared.u32 	%r151, [%r6];
	setp.ge.s32 	%p33, %r39, %r151;
	@%p33 bra 	$L__BB12_67;
	st.shared.u32 	[%r6], %r39;
	mov.u32 	%r151, %r39;
$L__BB12_67:
	st.global.u32 	[%rd1], %r151;
$L__BB12_68:
	ret;

}
	// .globl	_Z9phase_twoILi32EEvPiiiii
.visible .entry _Z9phase_twoILi32EEvPiiiii(
	.param .u64 .ptr .align 1 _Z9phase_twoILi32EEvPiiiii_param_0,
	.param .u32 _Z9phase_twoILi32EEvPiiiii_param_1,
	.param .u32 _Z9phase_twoILi32EEvPiiiii_param_2,
	.param .u32 _Z9phase_twoILi32EEvPiiiii_param_3,
	.param .u32 _Z9phase_twoILi32EEvPiiiii_param_4
)
{
	.reg .pred 	%p<71>;
	.reg .b32 	%r<315>;
	.reg .b64 	%rd<7>;
	// demoted variable
	.shared .align 4 .b8 _ZZ9phase_twoILi32EEvPiiiiiE3s_m[4096];
	// demoted variable
	.shared .align 4 .b8 _ZZ9phase_twoILi32EEvPiiiiiE3s_c[4096];
	ld.param.u64 	%rd3, [_Z9phase_twoILi32EEvPiiiii_param_0];
	ld.param.u32 	%r94, [_Z9phase_twoILi32EEvPiiiii_param_1];
	ld.param.u32 	%r91, [_Z9phase_twoILi32EEvPiiiii_param_2];
	ld.param.u32 	%r92, [_Z9phase_twoILi32EEvPiiiii_param_3];
	ld.param.u32 	%r93, [_Z9phase_twoILi32EEvPiiiii_param_4];
	cvta.to.global.u64 	%rd1, %rd3;
	mov.u32 	%r1, %ctaid.x;
	setp.eq.s32 	%p3, %r1, %r94;
	@%p3 bra 	$L__BB13_139;
	mov.u32 	%r2, %ctaid.y;
	setp.ne.s32 	%p4, %r2, 0;
	@%p4 bra 	$L__BB13_3;
	mov.u32 	%r98, %tid.y;
	add.s32 	%r309, %r93, %r98;
	shl.b32 	%r99, %r1, 5;
	mov.u32 	%r100, %tid.x;
	add.s32 	%r308, %r99, %r100;
	add.s32 	%r311, %r93, %r100;
	mov.u32 	%r310, %r309;
	bra.uni 	$L__BB13_4;
$L__BB13_3:
	shl.b32 	%r95, %r1, 5;
	mov.u32 	%r96, %tid.y;
	add.s32 	%r309, %r95, %r96;
	mov.u32 	%r97, %tid.x;
	add.s32 	%r308, %r93, %r97;
	add.s32 	%r310, %r93, %r96;
	mov.u32 	%r311, %r308;
$L__BB13_4:
	mad.lo.s32 	%r102, %r309, %r91, %r308;
	max.s32 	%r103, %r308, %r309;
	setp.ge.s32 	%p1, %r103, %r92;
	max.s32 	%r104, %r310, %r311;
	setp.lt.s32 	%p2, %r104, %r92;
	mul.wide.s32 	%rd4, %r102, 4;
	add.s64 	%rd2, %rd1, %rd4;
	mov.b32 	%r312, 1000000000;
	@%p1 bra 	$L__BB13_6;
	ld.global.u32 	%r312, [%rd2];
$L__BB13_6:
	mov.u32 	%r15, %tid.y;
	shl.b32 	%r106, %r15, 7;
	mov.u32 	%r107, _ZZ9phase_twoILi32EEvPiiiiiE3s_m;
	add.s32 	%r16, %r107, %r106;
	mov.u32 	%r17, %tid.x;
	shl.b32 	%r108, %r17, 2;
	add.s32 	%r18, %r16, %r108;
	st.shared.u32 	[%r18], %r312;
	mov.b32 	%r313, 1000000000;
	not.pred 	%p5, %p2;
	@%p5 bra 	$L__BB13_8;
	mad.lo.s32 	%r109, %r310, %r91, %r311;
	mul.wide.s32 	%rd5, %r109, 4;
	add.s64 	%rd6, %rd1, %rd5;
	ld.global.u32 	%r313, [%rd6];
$L__BB13_8:
	mov.u32 	%r111, _ZZ9phase_twoILi32EEvPiiiiiE3s_c;
	add.s32 	%r21, %r111, %r106;
	add.s32 	%r113, %r21, %r108;
	st.shared.u32 	[%r113], %r313;
	@%p1 bra 	$L__BB13_139;
	setp.eq.s32 	%p6, %r2, 0;
	@%p6 bra 	$L__BB13_74;
	add.s32 	%r22, %r111, %r108;
	bar.sync 	0;
	ld.shared.u32 	%r116, [%r16];
	ld.shared.u32 	%r117, [%r22];
	add.s32 	%r23, %r117, %r116;
	ld.shared.u32 	%r118, [%r18];
	setp.lt.s32 	%p7, %r23, %r118;
	@%p7 bra 	$L__BB13_11;
	bra.uni 	$L__BB13_12;
$L__BB13_11:
	st.shared.u32 	[%r18], %r23;
$L__BB13_12:
	bar.sync 	0;
	ld.shared.u32 	%r119, [%r16+4];
	ld.shared.u32 	%r120, [%r22+128];
	add.s32 	%r58, %r120, %r119;
	ld.shared.u32 	%r121, [%r18];
	setp.ge.s32 	%p8, %r58, %r121;
	@%p8 bra 	$L__BB13_14;
	st.shared.u32 	[%r18], %r58;
$L__BB13_14:
	bar.sync 	0;
	ld.shared.u32 	%r122, [%r16+8];
	ld.shared.u32 	%r123, [%r22+256];
	add.s32 	%r59, %r123, %r122;
	ld.shared.u32 	%r124, [%r18];
	setp.ge.s32 	%p9, %r59, %r124;
	@%p9 bra 	$L__BB13_16;
	st.shared.u32 	[%r18], %r59;
$L__BB13_16:
	bar.sync 	0;
	ld.shared.u32 	%r125, [%r16+12];
	ld.shared.u32 	%r126, [%r22+384];
	add.s32 	%r60, %r126, %r125;
	ld.shared.u32 	%r127, [%r18];
	setp.ge.s32 	%p10, %r60, %r127;
	@%p10 bra 	$L__BB13_18;
	st.shared.u32 	[%r18], %r60;
$L__BB13_18:
	bar.sync 	0;
	ld.shared.u32 	%r128, [%r16+16];
	ld.shared.u32 	%r129, [%r22+512];
	add.s32 	%r61, %r129, %r128;
	ld.shared.u32 	%r130, [%r18];
	setp.ge.s32 	%p11, %r61, %r130;
	@%p11 bra 	$L__BB13_20;
	st.shared.u32 	[%r18], %r61;
$L__BB13_20:
	bar.sync 	0;
	ld.shared.u32 	%r131, [%r16+20];
	ld.shared.u32 	%r132, [%r22+640];
	add.s32 	%r62, %r132, %r131;
	ld.shared.u32 	%r133, [%r18];
	setp.ge.s32 	%p12, %r62, %r133;
	@%p12 bra 	$L__BB13_22;
	st.shared.u32 	[%r18], %r62;
$L__BB13_22:
	bar.sync 	0;
	ld.shared.u32 	%r134, [%r16+24];
	ld.shared.u32 	%r135, [%r22+768];
	add.s32 	%r63, %r135, %r134;
	ld.shared.u32 	%r136, [%r18];
	setp.ge.s32 	%p13, %r63, %r136;
	@%p13 bra 	$L__BB13_24;
	st.shared.u32 	[%r18], %r63;
$L__BB13_24:
	bar.sync 	0;
	ld.shared.u32 	%r137, [%r16+28];
	ld.shared.u32 	%r138, [%r22+896];
	add.s32 	%r64, %r138, %r137;
	ld.shared.u32 	%r139, [%r18];
	setp.ge.s32 	%p14, %r64, %r139;
	@%p14 bra 	$L__BB13_26;
	st.shared.u32 	[%r18], %r64;
$L__BB13_26:
	bar.sync 	0;
	ld.shared.u32 	%r140, [%r16+32];
	ld.shared.u32 	%r141, [%r22+1024];
	add.s32 	%r65, %r141, %r140;
	ld.shared.u32 	%r142, [%r18];
	setp.ge.s32 	%p15, %r65, %r142;
	@%p15 bra 	$L__BB13_28;
	st.shared.u32 	[%r18], %r65;
$L__BB13_28:
	bar.sync 	0;
	ld.shared.u32 	%r143, [%r16+36];
	ld.shared.u32 	%r144, [%r22+1152];
	add.s32 	%r66, %r144, %r143;
	ld.shared.u32 	%r145, [%r18];
	setp.ge.s32 	%p16, %r66, %r145;
	@%p16 bra 	$L__BB13_30;
	st.shared.u32 	[%r18], %r66;
$L__BB13_30:
	bar.sync 	0;
	ld.shared.u32 	%r146, [%r16+40];
	ld.shared.u32 	%r147, [%r22+1280];
	add.s32 	%r67, %r147, %r146;
	ld.shared.u32 	%r148, [%r18];
	setp.ge.s32 	%p17, %r67, %r148;
	@%p17 bra 	$L__BB13_32;
	st.shared.u32 	[%r18], %r67;
$L__BB13_32:
	bar.sync 	0;
	ld.shared.u32 	%r149, [%r16+44];
	ld.shared.u32 	%r150, [%r22+1408];
	add.s32 	%r68, %r150, %r149;
	ld.shared.u32 	%r151, [%r18];
	setp.ge.s32 	%p18, %r68, %r151;
	@%p18 bra 	$L__BB13_34;
	st.shared.u32 	[%r18], %r68;
$L__BB13_34:
	bar.sync 	0;
	ld.shared.u32 	%r152, [%r16+48];
	ld.shared.u32 	%r153, [%r22+1536];
	add.s32 	%r69, %r153, %r152;
	ld.shared.u32 	%r154, [%r18];
	setp.ge.s32 	%p19, %r69, %r154;
	@%p19 bra 	$L__BB13_36;
	st.shared.u32 	[%r18], %r69;
$L__BB13_36:
	bar.sync 	0;
	ld.shared.u32 	%r155, [%r16+52];
	ld.shared.u32 	%r156, [%r22+1664];
	add.s32 	%r70, %r156, %r155;
	ld.shared.u32 	%r157, [%r18];
	setp.ge.s32 	%p20, %r70, %r157;
	@%p20 bra 	$L__BB13_38;
	st.shared.u32 	[%r18], %r70;
$L__BB13_38:
	bar.sync 	0;
	ld.shared.u32 	%r158, [%r16+56];
	ld.shared.u32 	%r159, [%r22+1792];
	add.s32 	%r71, %r159, %r158;
	ld.shared.u32 	%r160, [%r18];
	setp.ge.s32 	%p21, %r71, %r160;
	@%p21 bra 	$L__BB13_40;
	st.shared.u32 	[%r18], %r71;
$L__BB13_40:
	bar.sync 	0;
	ld.shared.u32 	%r161, [%r16+60];
	ld.shared.u32 	%r162, [%r22+1920];
	add.s32 	%r72, %r162, %r161;
	ld.shared.u32 	%r163, [%r18];
	setp.ge.s32 	%p22, %r72, %r163;
	@%p22 bra 	$L__BB13_42;
	st.shared.u32 	[%r18], %r72;
$L__BB13_42:
	bar.sync 	0;
	ld.shared.u32 	%r164, [%r16+64];
	ld.shared.u32 	%r165, [%r22+2048];
	add.s32 	%r73, %r165, %r164;
	ld.shared.u32 	%r166, [%r18];
	setp.ge.s32 	%p23, %r73, %r166;
	@%p23 bra 	$L__BB13_44;
	st.shared.u32 	[%r18], %r73;
$L__BB13_44:
	bar.sync 	0;
	ld.shared.u32 	%r167, [%r16+68];
	ld.shared.u32 	%r168, [%r22+2176];
	add.s32 	%r74, %r168, %r167;
	ld.shared.u32 	%r169, [%r18];
	setp.ge.s32 	%p24, %r74, %r169;
	@%p24 bra 	$L__BB13_46;
	st.shared.u32 	[%r18], %r74;
$L__BB13_46:
	bar.sync 	0;
	ld.shared.u32 	%r170, [%r16+72];
	ld.shared.u32 	%r171, [%r22+2304];
	add.s32 	%r75, %r171, %r170;
	ld.shared.u32 	%r172, [%r18];
	setp.ge.s32 	%p25, %r75, %r172;
	@%p25 bra 	$L__BB13_48;
	st.shared.u32 	[%r18], %r75;
$L__BB13_48:
	bar.sync 	0;
	ld.shared.u32 	%r173, [%r16+76];
	ld.shared.u32 	%r174, [%r22+2432];
	add.s32 	%r76, %r174, %r173;
	ld.shared.u32 	%r175, [%r18];
	setp.ge.s32 	%p26, %r76, %r175;
	@%p26 bra 	$L__BB13_50;
	st.shared.u32 	[%r18], %r76;
$L__BB13_50:
	bar.sync 	0;
	ld.shared.u32 	%r176, [%r16+80];
	ld.shared.u32 	%r177, [%r22+2560];
	add.s32 	%r77, %r177, %r176;
	ld.shared.u32 	%r178, [%r18];
	setp.ge.s32 	%p27, %r77, %r178;
	@%p27 bra 	$L__BB13_52;
	st.shared.u32 	[%r18], %r77;
$L__BB13_52:
	bar.sync 	0;
	ld.shared.u32 	%r179, [%r16+84];
	ld.shared.u32 	%r180, [%r22+2688];
	add.s32 	%r78, %r180, %r179;
	ld.shared.u32 	%r181, [%r18];
	setp.ge.s32 	%p28, %r78, %r181;
	@%p28 bra 	$L__BB13_54;
	st.shared.u32 	[%r18], %r78;
$L__BB13_54:
	bar.sync 	0;
	ld.shared.u32 	%r182, [%r16+88];
	ld.shared.u32 	%r183, [%r22+2816];
	add.s32 	%r79, %r183, %r182;
	ld.shared.u32 	%r184, [%r18];
	setp.ge.s32 	%p29, %r79, %r184;
	@%p29 bra 	$L__BB13_56;
	st.shared.u32 	[%r18], %r79;
$L__BB13_56:
	bar.sync 	0;
	ld.shared.u32 	%r185, [%r16+92];
	ld.shared.u32 	%r186, [%r22+2944];
	add.s32 	%r80, %r186, %r185;
	ld.shared.u32 	%r187, [%r18];
	setp.ge.s32 	%p30, %r80, %r187;
	@%p30 bra 	$L__BB13_58;
	st.shared.u32 	[%r18], %r80;
$L__BB13_58:
	bar.sync 	0;
	ld.shared.u32 	%r188, [%r16+96];
	ld.shared.u32 	%r189, [%r22+3072];
	add.s32 	%r81, %r189, %r188;
	ld.shared.u32 	%r190, [%r18];
	setp.ge.s32 	%p31, %r81, %r190;
	@%p31 bra 	$L__BB13_60;
	st.shared.u32 	[%r18], %r81;
$L__BB13_60:
	bar.sync 	0;
	ld.shared.u32 	%r191, [%r16+100];
	ld.shared.u32 	%r192, [%r22+3200];
	add.s32 	%r82, %r192, %r191;
	ld.shared.u32 	%r193, [%r18];
	setp.ge.s32 	%p32, %r82, %r193;
	@%p32 bra 	$L__BB13_62;
	st.shared.u32 	[%r18], %r82;
$L__BB13_62:
	bar.sync 	0;
	ld.shared.u32 	%r194, [%r16+104];
	ld.shared.u32 	%r195, [%r22+3328];
	add.s32 	%r83, %r195, %r194;
	ld.shared.u32 	%r196, [%r18];
	setp.ge.s32 	%p33, %r83, %r196;
	@%p33 bra 	$L__BB13_64;
	st.shared.u32 	[%r18], %r83;
$L__BB13_64:
	bar.sync 	0;
	ld.shared.u32 	%r197, [%r16+108];
	ld.shared.u32 	%r198, [%r22+3456];
	add.s32 	%r84, %r198, %r197;
	ld.shared.u32 	%r199, [%r18];
	setp.ge.s32 	%p34, %r84, %r199;
	@%p34 bra 	$L__BB13_66;
	st.shared.u32 	[%r18], %r84;
$L__BB13_66:
	bar.sync 	0;
	ld.shared.u32 	%r200, [%r16+112];
	ld.shared.u32 	%r201, [%r22+3584];
	add.s32 	%r85, %r201, %r200;
	ld.shared.u32 	%r202, [%r18];
	setp.ge.s32 	%p35, %r85, %r202;
	@%p35 bra 	$L__BB13_68;
	st.shared.u32 	[%r18], %r85;
$L__BB13_68:
	bar.sync 	0;
	ld.shared.u32 	%r203, [%r16+116];
	ld.shared.u32 	%r204, [%r22+3712];
	add.s32 	%r86, %r204, %r203;
	ld.shared.u32 	%r205, [%r18];
	setp.ge.s32 	%p36, %r86, %r205;
	@%p36 bra 	$L__BB13_70;
	st.shared.u32 	[%r18], %r86;
$L__BB13_70:
	bar.sync 	0;
	ld.shared.u32 	%r206, [%r16+120];
	ld.shared.u32 	%r207, [%r22+3840];
	add.s32 	%r87, %r207, %r206;
	ld.shared.u32 	%r208, [%r18];
	setp.ge.s32 	%p37, %r87, %r208;
	@%p37 bra 	$L__BB13_72;
	st.shared.u32 	[%r18], %r87;
$L__BB13_72:
	bar.sync 	0;
	ld.shared.u32 	%r209, [%r16+124];
	ld.shared.u32 	%r210, [%r22+3968];
	add.s32 	%r88, %r210, %r209;
	ld.shared.u32 	%r314, [%r18];
	setp.ge.s32 	%p38, %r88, %r314;
	@%p38 bra 	$L__BB13_138;
	st.shared.u32 	[%r18], %r88;
	mov.u32 	%r314, %r88;
	bra.uni 	$L__BB13_138;
$L__BB13_74:
	add.s32 	%r24, %r107, %r108;
	bar.sync 	0;
	ld.shared.u32 	%r213, [%r21];
	ld.shared.u32 	%r214, [%r24];
	add.s32 	%r25, %r214, %r213;
	ld.shared.u32 	%r215, [%r18];
	setp.ge.s32 	%p39, %r25, %r215;
	@%p39 bra 	$L__BB13_76;
	st.shared.u32 	[%r18], %r25;
$L__BB13_76:
	bar.sync 	0;
	ld.shared.u32 	%r216, [%r21+4];
	ld.shared.u32 	%r217, [%r24+128];
	add.s32 	%r26, %r217, %r216;
	ld.shared.u32 	%r218, [%r18];
	setp.ge.s32 	%p40, %r26, %r218;
	@%p40 bra 	$L__BB13_78;
	st.shared.u32 	[%r18], %r26;
$L__BB13_78:
	bar.sync 	0;
	ld.shared.u32 	%r219, [%r21+8];
	ld.shared.u32 	%r220, [%r24+256];
	add.s32 	%r27, %r220, %r219;
	ld.shared.u32 	%r221, [%r18];
	setp.ge.s32 	%p41, %r27, %r221;
	@%p41 bra 	$L__BB13_80;
	st.shared.u32 	[%r18], %r27;
$L__BB13_80:
	bar.sync 	0;
	ld.shared.u32 	%r222, [%r21+12];
	ld.shared.u32 	%r223, [%r24+384];
	add.s32 	%r28, %r223, %r222;
	ld.shared.u32 	%r224, [%r18];
	setp.ge.s32 	%p42, %r28, %r224;
	@%p42 bra 	$L__BB13_82;
	st.shared.u32 	[%r18], %r28;
$L__BB13_82:
	bar.sync 	0;
	ld.shared.u32 	%r225, [%r21+16];
	ld.shared.u32 	%r226, [%r24+512];
	add.s32 	%r29, %r226, %r225;
	ld.shared.u32 	%r227, [%r18];
	setp.ge.s32 	%p43, %r29, %r227;
	@%p43 bra 	$L__BB13_84;
	st.shared.u32 	[%r18], %r29;
$L__BB13_84:
	bar.sync 	0;
	ld.shared.u32 	%r228, [%r21+20];
	ld.shared.u32 	%r229, [%r24+640];
	add.s32 	%r30, %r229, %r228;
	ld.shared.u32 	%r230, [%r18];
	setp.ge.s32 	%p44, %r30, %r230;
	@%p44 bra 	$L__BB13_86;
	st.shared.u32 	[%r18], %r30;
$L__BB13_86:
	bar.sync 	0;
	ld.shared.u32 	%r231, [%r21+24];
	ld.shared.u32 	%r232, [%r24+768];
	add.s32 	%r31, %r232, %r231;
	ld.shared.u32 	%r233, [%r18];
	setp.ge.s32 	%p45, %r31, %r233;
	@%p45 bra 	$L__BB13_88;
	st.shared.u32 	[%r18], %r31;
$L__BB13_88:
	bar.sync 	0;
	ld.shared.u32 	%r234, [%r21+28];
	ld.shared.u32 	%r235, [%r24+896];
	add.s32 	%r32, %r235, %r234;
	ld.shared.u32 	%r236, [%r18];
	setp.ge.s32 	%p46, %r32, %r236;
	@%p46 bra 	$L__BB13_90;
	st.shared.u32 	[%r18], %r32;
$L__BB13_90:
	bar.sync 	0;
	ld.shared.u32 	%r237, [%r21+32];
	ld.shared.u32 	%r238, [%r24+1024];
	add.s32 	%r33, %r238, %r237;
	ld.shared.u32 	%r239, [%r18];
	setp.ge.s32 	%p47, %r33, %r239;
	@%p47 bra 	$L__BB13_92;
	st.shared.u32 	[%r18], %r33;
$L__BB13_92:
	bar.sync 	0;
	ld.shared.u32 	%r240, [%r21+36];
	ld.shared.u32 	%r241, [%r24+1152];
	add.s32 	%r34, %r241, %r240;
	ld.shared.u32 	%r242, [%r18];
	setp.ge.s32 	%p48, %r34, %r242;
	@%p48 bra 	$L__BB13_94;
	st.shared.u32 	[%r18], %r34;
$L__BB13_94:
	bar.sync 	0;
	ld.shared.u32 	%r243, [%r21+40];
	ld.shared.u32 	%r244, [%r24+1280];
	add.s32 	%r35, %r244, %r243;
	ld.shared.u32 	%r245, [%r18];
	setp.ge.s32 	%p49, %r35, %r245;
	@%p49 bra 	$L__BB13_96;
	st.shared.u32 	[%r18], %r35;
$L__BB13_96:
	bar.sync 	0;
	ld.shared.u32 	%r246, [%r21+44];
	ld.shared.u32 	%r247, [%r24+1408];
	add.s32 	%r36, %r247, %r246;
	ld.shared.u32 	%r248, [%r18];
	setp.ge.s32 	%p50, %r36, %r248;
	@%p50 bra 	$L__BB13_98;
	st.shared.u32 	[%r18], %r36;
$L__BB13_98:
	bar.sync 	0;
	ld.shared.u32 	%r249, [%r21+48];
	ld.shared.u32 	%r250, [%r24+1536];
	add.s32 	%r37, %r250, %r249;
	ld.shared.u32 	%r251, [%r18];
	setp.ge.s32 	%p51, %r37, %r251;
	@%p51 bra 	$L__BB13_100;
	st.shared.u32 	[%r18], %r37;
$L__BB13_100:
	bar.sync 	0;
	ld.shared.u32 	%r252, [%r21+52];
	ld.shared.u32 	%r253, [%r24+1664];
	add.s32 	%r38, %r253, %r252;
	ld.shared.u32 	%r254, [%r18];
	setp.ge.s32 	%p52, %r38, %r254;
	@%p52 bra 	$L__BB13_102;
	st.shared.u32 	[%r18], %r38;
$L__BB13_102:
	bar.sync 	0;
	ld.shared.u32 	%r255, [%r21+56];
	ld.shared.u32 	%r256, [%r24+1792];
	add.s32 	%r39, %r256, %r255;
	ld.shared.u32 	%r257, [%r18];
	setp.ge.s32 	%p53, %r39, %r257;
	@%p53 bra 	$L__BB13_104;
	st.shared.u32 	[%r18], %r39;
$L__BB13_104:
	bar.sync 	0;
	ld.shared.u32 	%r258, [%r21+60];
	ld.shared.u32 	%r259, [%r24+1920];
	add.s32 	%r40, %r259, %r258;
	ld.shared.u32 	%r260, [%r18];
	setp.ge.s32 	%p54, %r40, %r260;
	@%p54 bra 	$L__BB13_106;
	st.shared.u32 	[%r18], %r40;
$L__BB13_106:
	bar.sync 	0;
	ld.shared.u32 	%r261, [%r21+64];
	ld.shared.u32 	%r262, [%r24+2048];
	add.s32 	%r41, %r262, %r261;
	ld.shared.u32 	%r263, [%r18];
	setp.ge.s32 	%p55, %r41, %r263;
	@%p55 bra 	$L__BB13_108;
	st.shared.u32 	[%r18], %r41;
$L__BB13_108:
	bar.sync 	0;
	ld.shared.u32 	%r264, [%r21+68];
	ld.shared.u32 	%r265, [%r24+2176];
	add.s32 	%r42, %r265, %r264;
	ld.shared.u32 	%r266, [%r18];
	setp.ge.s32 	%p56, %r42, %r266;
	@%p56 bra 	$L__BB13_110;
	st.shared.u32 	[%r18], %r42;
$L__BB13_110:
	bar.sync 	0;
	ld.shared.u32 	%r267, [%r21+72];
	ld.shared.u32 	%r268, [%r24+2304];
	add.s32 	%r43, %r268, %r267;
	ld.shared.u32 	%r269, [%r18];
	setp.ge.s32 	%p57, %r43, %r269;
	@%p57 bra 	$L__BB13_112;
	st.shared.u32 	[%r18], %r43;
$L__BB13_112:
	bar.sync 	0;
	ld.shared.u32 	%r270, [%r21+76];
	ld.shared.u32 	%r271, [%r24+2432];
	add.s32 	%r44, %r271, %r270;
	ld.shared.u32 	%r272, [%r18];
	setp.ge.s32 	%p58, %r44, %r272;
	@%p58 bra 	$L__BB13_114;
	st.shared.u32 	[%r18], %r44;
$L__BB13_114:
	bar.sync 	0;
	ld.shared.u32 	%r273, [%r21+80];
	ld.shared.u32 	%r274, [%r24+2560];
	add.s32 	%r45, %r274, %r273;
	ld.shared.u32 	%r275, [%r18];
	setp.ge.s32 	%p59, %r45, %r275;
	@%p59 bra 	$L__BB13_116;
	st.shared.u32 	[%r18], %r45;
$L__BB13_116:
	bar.sync 	0;
	ld.shared.u32 	%r276, [%r21+84];
	ld.shared.u32 	%r277, [%r24+2688];
	add.s32 	%r46, %r277, %r276;
	ld.shared.u32 	%r278, [%r18];
	setp.ge.s32 	%p60, %r46, %r278;
	@%p60 bra 	$L__BB13_118;
	st.shared.u32 	[%r18], %r46;
$L__BB13_118:
	bar.sync 	0;
	ld.shared.u32 	%r279, [%r21+88];
	ld.shared.u32 	%r280, [%r24+2816];
	add.s32 	%r47, %r280, %r279;
	ld.shared.u32 	%r281, [%r18];
	setp.ge.s32 	%p61, %r47, %r281;
	@%p61 bra 	$L__BB13_120;
	st.shared.u32 	[%r18], %r47;
$L__BB13_120:
	bar.sync 	0;
	ld.shared.u32 	%r282, [%r21+92];
	ld.shared.u32 	%r283, [%r24+2944];
	add.s32 	%r48, %r283, %r282;
	ld.shared.u32 	%r284, [%r18];
	setp.ge.s32 	%p62, %r48, %r284;
	@%p62 bra 	$L__BB13_122;
	st.shared.u32 	[%r18], %r48;
$L__BB13_122:
	bar.sync 	0;
	ld.shared.u32 	%r285, [%r21+96];
	ld.shared.u32 	%r286, [%r24+3072];
	add.s32 	%r49, %r286, %r285;
	ld.shared.u32 	%r287, [%r18];
	setp.ge.s32 	%p63, %r49, %r287;
	@%p63 bra 	$L__BB13_124;
	st.shared.u32 	[%r18], %r49;
$L__BB13_124:
	bar.sync 	0;
	ld.shared.u32 	%r288, [%r21+100];
	ld.shared.u32 	%r289, [%r24+3200];
	add.s32 	%r50, %r289, %r288;
	ld.shared.u32 	%r290, [%r18];
	setp.ge.s32 	%p64, %r50, %r290;
	@%p64 bra 	$L__BB13_126;
	st.shared.u32 	[%r18], %r50;
$L__BB13_126:
	bar.sync 	0;
	ld.shared.u32 	%r291, [%r21+104];
	ld.shared.u32 	%r292, [%r24+3328];
	add.s32 	%r51, %r292, %r291;
	ld.shared.u32 	%r293, [%r18];
	setp.ge.s32 	%p65, %r51, %r293;
	@%p65 bra 	$L__BB13_128;
	st.shared.u32 	[%r18], %r51;
$L__BB13_128:
	bar.sync 	0;
	ld.shared.u32 	%r294, [%r21+108];
	ld.shared.u32 	%r295, [%r24+3456];
	add.s32 	%r52, %r295, %r294;
	ld.shared.u32 	%r296, [%r18];
	setp.ge.s32 	%p66, %r52, %r296;
	@%p66 bra 	$L__BB13_130;
	st.shared.u32 	[%r18], %r52;
$L__BB13_130:
	bar.sync 	0;
	ld.shared.u32 	%r297, [%r21+112];
	ld.shared.u32 	%r298, [%r24+3584];
	add.s32 	%r53, %r298, %r297;
	ld.shared.u32 	%r299, [%r18];
	setp.ge.s32 	%p67, %r53, %r299;
	@%p67 bra 	$L__BB13_132;
	st.shared.u32 	[%r18], %r53;
$L__BB13_132:
	bar.sync 	0;
	ld.shared.u32 	%r300, [%r21+116];
	ld.shared.u32 	%r301, [%r24+3712];
	add.s32 	%r54, %r301, %r300;
	ld.shared.u32 	%r302, [%r18];
	setp.ge.s32 	%p68, %r54, %r302;
	@%p68 bra 	$L__BB13_134;
	st.shared.u32 	[%r18], %r54;
$L__BB13_134:
	bar.sync 	0;
	ld.shared.u32 	%r303, [%r21+120];
	ld.shared.u32 	%r304, [%r24+3840];
	add.s32 	%r55, %r304, %r303;
	ld.shared.u32 	%r305, [%r18];
	setp.ge.s32 	%p69, %r55, %r305;
	@%p69 bra 	$L__BB13_136;
	st.shared.u32 	[%r18], %r55;
$L__BB13_136:
	bar.sync 	0;
	ld.shared.u32 	%r306, [%r21+124];
	ld.shared.u32 	%r307, [%r24+3968];
	add.s32 	%r56, %r307, %r306;
	ld.shared.u32 	%r314, [%r18];
	setp.ge.s32 	%p70, %r56, %r314;
	@%p70 bra 	$L__BB13_138;
	st.shared.u32 	[%r18], %r56;
	mov.u32 	%r314, %r56;
$L__BB13_138:
	st.global.u32 	[%rd2], %r314;
$L__BB13_139:
	ret;

}
	// .globl	_Z11phase_threeILi32EEvPiiiii
.visible .entry _Z11phase_threeILi32EEvPiiiii(
	.param .u64 .ptr .align 1 _Z11phase_threeILi32EEvPiiiii_param_0,
	.param .u32 _Z11phase_threeILi32EEvPiiiii_param_1,
	.param .u32 _Z11phase_threeILi32EEvPiiiii_param_2,
	.param .u32 _Z11phase_threeILi32EEvPiiiii_param_3,
	.param .u32 _Z11phase_threeILi32EEvPiiiii_param_4
)
{
	.reg .pred 	%p<8>;
	.reg .b32 	%r<170>;
	.reg .b64 	%rd<9>;
	// demoted variable
	.shared .align 4 .b8 _ZZ11phase_threeILi32EEvPiiiiiE3s_l[4096];
	// demoted variable
	.shared .align 4 .b8 _ZZ11phase_threeILi32EEvPiiiiiE3s_r[4096];
	ld.param.u64 	%rd3, [_Z11phase_threeILi32EEvPiiiii_param_0];
	ld.param.u32 	%r18, [_Z11phase_threeILi32EEvPiiiii_param_1];
	ld.param.u32 	%r15, [_Z11phase_threeILi32EEvPiiiii_param_2];
	ld.param.u32 	%r16, [_Z11phase_threeILi32EEvPiiiii_param_3];
	ld.param.u32 	%r17, [_Z11phase_threeILi32EEvPiiiii_param_4];
	cvta.to.global.u64 	%rd1, %rd3;
	mov.u32 	%r1, %ctaid.x;
	setp.eq.s32 	%p1, %r1, %r18;
	mov.u32 	%r2, %ctaid.y;
	setp.eq.s32 	%p2, %r2, %r18;
	or.pred  	%p3, %p1, %p2;
	@%p3 bra 	$L__BB14_8;
	shl.b32 	%r20, %r2, 5;
	mov.u32 	%r3, %tid.y;
	add.s32 	%r4, %r20, %r3;
	shl.b32 	%r21, %r1, 5;
	mov.u32 	%r5, %tid.x;
	add.s32 	%r6, %r21, %r5;
	add.s32 	%r7, %r17, %r5;
	add.s32 	%r8, %r17, %r3;
	mov.b32 	%r168, 1000000000;
	max.s32 	%r22, %r4, %r7;
	setp.ge.s32 	%p4, %r22, %r16;
	@%p4 bra 	$L__BB14_3;
	mad.lo.s32 	%r23, %r15, %r4, %r7;
	mul.wide.s32 	%rd4, %r23, 4;
	add.s64 	%rd5, %rd1, %rd4;
	ld.global.u32 	%r168, [%rd5];
$L__BB14_3:
	shl.b32 	%r25, %r3, 7;
	mov.u32 	%r26, _ZZ11phase_threeILi32EEvPiiiiiE3s_l;
	add.s32 	%r11, %r26, %r25;
	shl.b32 	%r27, %r5, 2;
	add.s32 	%r28, %r11, %r27;
	st.shared.u32 	[%r28], %r168;
	mov.b32 	%r169, 1000000000;
	max.s32 	%r29, %r6, %r8;
	setp.ge.s32 	%p5, %r29, %r16;
	@%p5 bra 	$L__BB14_5;
	mad.lo.s32 	%r30, %r8, %r15, %r6;
	mul.wide.s32 	%rd6, %r30, 4;
	add.s64 	%rd7, %rd1, %rd6;
	ld.global.u32 	%r169, [%rd7];
$L__BB14_5:
	mov.u32 	%r32, _ZZ11phase_threeILi32EEvPiiiiiE3s_r;
	add.s32 	%r33, %r32, %r25;
	add.s32 	%r35, %r33, %r27;
	st.shared.u32 	[%r35], %r169;
	max.s32 	%r36, %r4, %r6;
	setp.ge.s32 	%p6, %r36, %r16;
	@%p6 bra 	$L__BB14_8;
	mad.lo.s32 	%r37, %r15, %r4, %r6;
	bar.sync 	0;
	ld.shared.u32 	%r38, [%r11];
	add.s32 	%r41, %r32, %r27;
	ld.shared.u32 	%r42, [%r41];
	add.s32 	%r43, %r42, %r38;
	ld.shared.u32 	%r44, [%r11+4];
	ld.shared.u32 	%r45, [%r41+128];
	add.s32 	%r46, %r45, %r44;
	min.s32 	%r47, %r46, %r43;
	ld.shared.u32 	%r48, [%r11+8];
	ld.shared.u32 	%r49, [%r41+256];
	add.s32 	%r50, %r49, %r48;
	min.s32 	%r51, %r50, %r47;
	ld.shared.u32 	%r52, [%r11+12];
	ld.shared.u32 	%r53, [%r41+384];
	add.s32 	%r54, %r53, %r52;
	min.s32 	%r55, %r54, %r51;
	ld.shared.u32 	%r56, [%r11+16];
	ld.shared.u32 	%r57, [%r41+512];
	add.s32 	%r58, %r57, %r56;
	min.s32 	%r59, %r58, %r55;
	ld.shared.u32 	%r60, [%r11+20];
	ld.shared.u32 	%r61, [%r41+640];
	add.s32 	%r62, %r61, %r60;
	min.s32 	%r63, %r62, %r59;
	ld.shared.u32 	%r64, [%r11+24];
	ld.shared.u32 	%r65, [%r41+768];
	add.s32 	%r66, %r65, %r64;
	min.s32 	%r67, %r66, %r63;
	ld.shared.u32 	%r68, [%r11+28];
	ld.shared.u32 	%r69, [%r41+896];
	add.s32 	%r70, %r69, %r68;
	min.s32 	%r71, %r70, %r67;
	ld.shared.u32 	%r72, [%r11+32];
	ld.shared.u32 	%r73, [%r41+1024];
	add.s32 	%r74, %r73, %r72;
	min.s32 	%r75, %r74, %r71;
	ld.shared.u32 	%r76, [%r11+36];
	ld.shared.u32 	%r77, [%r41+1152];
	add.s32 	%r78, %r77, %r76;
	min.s32 	%r79, %r78, %r75;
	ld.shared.u32 	%r80, [%r11+40];
	ld.shared.u32 	%r81, [%r41+1280];
	add.s32 	%r82, %r81, %r80;
	min.s32 	%r83, %r82, %r79;
	ld.shared.u32 	%r84, [%r11+44];
	ld.shared.u32 	%r85, [%r41+1408];
	add.s32 	%r86, %r85, %r84;
	min.s32 	%r87, %r86, %r83;
	ld.shared.u32 	%r88, [%r11+48];
	ld.shared.u32 	%r89, [%r41+1536];
	add.s32 	%r90, %r89, %r88;
	min.s32 	%r91, %r90, %r87;
	ld.shared.u32 	%r92, [%r11+52];
	ld.shared.u32 	%r93, [%r41+1664];
	add.s32 	%r94, %r93, %r92;
	min.s32 	%r95, %r94, %r91;
	ld.shared.u32 	%r96, [%r11+56];
	ld.shared.u32 	%r97, [%r41+1792];
	add.s32 	%r98, %r97, %r96;
	min.s32 	%r99, %r98, %r95;
	ld.shared.u32 	%r100, [%r11+60];
	ld.shared.u32 	%r101, [%r41+1920];
	add.s32 	%r102, %r101, %r100;
	min.s32 	%r103, %r102, %r99;
	ld.shared.u32 	%r104, [%r11+64];
	ld.shared.u32 	%r105, [%r41+2048];
	add.s32 	%r106, %r105, %r104;
	min.s32 	%r107, %r106, %r103;
	ld.shared.u32 	%r108, [%r11+68];
	ld.shared.u32 	%r109, [%r41+2176];
	add.s32 	%r110, %r109, %r108;
	min.s32 	%r111, %r110, %r107;
	ld.shared.u32 	%r112, [%r11+72];
	ld.shared.u32 	%r113, [%r41+2304];
	add.s32 	%r114, %r113, %r112;
	min.s32 	%r115, %r114, %r111;
	ld.shared.u32 	%r116, [%r11+76];
	ld.shared.u32 	%r117, [%r41+2432];
	add.s32 	%r118, %r117, %r116;
	min.s32 	%r119, %r118, %r115;
	ld.shared.u32 	%r120, [%r11+80];
	ld.shared.u32 	%r121, [%r41+2560];
	add.s32 	%r122, %r121, %r120;
	min.s32 	%r123, %r122, %r119;
	ld.shared.u32 	%r124, [%r11+84];
	ld.shared.u32 	%r125, [%r41+2688];
	add.s32 	%r126, %r125, %r124;
	min.s32 	%r127, %r126, %r123;
	ld.shared.u32 	%r128, [%r11+88];
	ld.shared.u32 	%r129, [%r41+2816];
	add.s32 	%r130, %r129, %r128;
	min.s32 	%r131, %r130, %r127;
	ld.shared.u32 	%r132, [%r11+92];
	ld.shared.u32 	%r133, [%r41+2944];
	add.s32 	%r134, %r133, %r132;
	min.s32 	%r135, %r134, %r131;
	ld.shared.u32 	%r136, [%r11+96];
	ld.shared.u32 	%r137, [%r41+3072];
	add.s32 	%r138, %r137, %r136;
	min.s32 	%r139, %r138, %r135;
	ld.shared.u32 	%r140, [%r11+100];
	ld.shared.u32 	%r141, [%r41+3200];
	add.s32 	%r142, %r141, %r140;
	min.s32 	%r143, %r142, %r139;
	ld.shared.u32 	%r144, [%r11+104];
	ld.shared.u32 	%r145, [%r41+3328];
	add.s32 	%r146, %r145, %r144;
	min.s32 	%r147, %r146, %r143;
	ld.shared.u32 	%r148, [%r11+108];
	ld.shared.u32 	%r149, [%r41+3456];
	add.s32 	%r150, %r149, %r148;
	min.s32 	%r151, %r150, %r147;
	ld.shared.u32 	%r152, [%r11+112];
	ld.shared.u32 	%r153, [%r41+3584];
	add.s32 	%r154, %r153, %r152;
	min.s32 	%r155, %r154, %r151;
	ld.shared.u32 	%r156, [%r11+116];
	ld.shared.u32 	%r157, [%r41+3712];
	add.s32 	%r158, %r157, %r156;
	min.s32 	%r159, %r158, %r155;
	ld.shared.u32 	%r160, [%r11+120];
	ld.shared.u32 	%r161, [%r41+3840];
	add.s32 	%r162, %r161, %r160;
	min.s32 	%r163, %r162, %r159;
	ld.shared.u32 	%r164, [%r11+124];
	ld.shared.u32 	%r165, [%r41+3968];
	add.s32 	%r166, %r165, %r164;
	min.s32 	%r14, %r166, %r163;
	mul.wide.s32 	%rd8, %r37, 4;
	add.s64 	%rd2, %rd1, %rd8;
	ld.global.u32 	%r167, [%rd2];
	setp.ge.s32 	%p7, %r14, %r167;
	@%p7 bra 	$L__BB14_8;
	st.global.u32 	[%rd2], %r14;
$L__BB14_8:
	ret;

}


// ===== COMPILED SASS (sm_100) =====

	.target	sm_100

	.elftype	@"ET_EXEC"


//--------------------- .note.nv.tkinfo           --------------------------
	.section	.note.nv.tkinfo,"",@"SHT_NOTE"
	.sectionflags	@"SHF_NOTE_NV_TKINFO"
	.tkinfo
        /*0018*/ 	.word	0x00000002
        /*0030*/ 	.string	""
        /*0030*/ 	.string	"ptxas"
        /*0030*/ 	.string	"Cuda compilation tools, release 13.0, V13.0.88"
        /*0030*/ 	.string	"Build cuda_13.0.r13.0/compiler.36424714_0"
        /*0030*/ 	.string	"-arch sm_100 -m 64 "



//--------------------- .note.nv.cuinfo           --------------------------
	.section	.note.nv.cuinfo,"",@"SHT_NOTE"
	.sectionflags	@"SHF_NOTE_NV_CUINFO"
        /*0018*/ 	.short	0x0002
        /*001a*/ 	.short	0x0064
        /*001c*/ 	.short	0x0082
	.zero		2


//--------------------- .nv.info                  --------------------------
	.section	.nv.info,"",@"SHT_CUDA_INFO"
	.align	4


	//----- nvinfo : EIATTR_REGCOUNT
	.align		4
        /*0000*/ 	.byte	0x04, 0x2f
        /*0002*/ 	.short	(.L_1 - .L_0)
	.align		4
.L_0:
        /*0004*/ 	.word	index@(_Z9phase_onePiiiii)
        /*0008*/ 	.word	0x00000011


	//----- nvinfo : EIATTR_FRAME_SIZE
	.align		4
.L_1:
        /*000c*/ 	.byte	0x04, 0x11
        /*000e*/ 	.short	(.L_3 - .L_2)
	.align		4
.L_2:
        /*0010*/ 	.word	index@(_Z9phase_onePiiiii)
        /*0014*/ 	.word	0x00000000


	//----- nvinfo : EIATTR_REGCOUNT
	.align		4
.L_3:
        /*0018*/ 	.byte	0x04, 0x2f
        /*001a*/ 	.short	(.L_5 - .L_4)
	.align		4
.L_4:
        /*001c*/ 	.word	index@(_Z9phase_twoPiiiii)
        /*0020*/ 	.word	0x00000010


	//----- nvinfo : EIATTR_FRAME_SIZE
	.align		4
.L_5:
        /*0024*/ 	.byte	0x04, 0x11
        /*0026*/ 	.short	(.L_7 - .L_6)
	.align		4
.L_6:
        /*0028*/ 	.word	index@(_Z9phase_twoPiiiii)
        /*002c*/ 	.word	0x00000000


	//----- nvinfo : EIATTR_REGCOUNT
	.align		4
.L_7:
        /*0030*/ 	.byte	0x04, 0x2f
        /*0032*/ 	.short	(.L_9 - .L_8)
	.align		4
.L_8:
        /*0034*/ 	.word	index@(_Z11phase_threePiiiii)
        /*0038*/ 	.word	0x0000001e


	//----- nvinfo : EIATTR_FRAME_SIZE
	.align		4
.L_9:
        /*003c*/ 	.byte	0x04, 0x11
        /*003e*/ 	.short	(.L_11 - .L_10)
	.align		4
.L_10:
        /*0040*/ 	.word	index@(_Z11phase_threePiiiii)
        /*0044*/ 	.word	0x00000000


	//----- nvinfo : EIATTR_REGCOUNT
	.align		4
.L_11:
        /*0048*/ 	.byte	0x04, 0x2f
        /*004a*/ 	.short	(.L_13 - .L_12)
	.align		4
.L_12:
        /*004c*/ 	.word	index@(_Z9phase_oneILi8EEvPiiiii)
        /*0050*/ 	.word	0x0000000e


	//----- nvinfo : EIATTR_FRAME_SIZE
	.align		4
.L_13:
        /*0054*/ 	.byte	0x04, 0x11
        /*0056*/ 	.short	(.L_15 - .L_14)
	.align		4
.L_14:
        /*0058*/ 	.word	index@(_Z9phase_oneILi8EEvPiiiii)
        /*005c*/ 	.word	0x00000000


	//----- nvinfo : EIATTR_REGCOUNT
	.align		4
.L_15:
        /*0060*/ 	.byte	0x04, 0x2f
        /*0062*/ 	.short	(.L_17 - .L_16)
	.align		4
.L_16:
        /*0064*/ 	.word	index@(_Z9phase_twoILi8EEvPiiiii)
        /*0068*/ 	.word	0x00000010


	//----- nvinfo : EIATTR_FRAME_SIZE
	.align		4
.L_17:
        /*006c*/ 	.byte	0x04, 0x11
        /*006e*/ 	.short	(.L_19 - .L_18)
	.align		4
.L_18:
        /*0070*/ 	.word	index@(_Z9phase_twoILi8EEvPiiiii)
        /*0074*/ 	.word	0x00000000


	//----- nvinfo : EIATTR_REGCOUNT
	.align		4
.L_19:
        /*0078*/ 	.byte	0x04, 0x2f
        /*007a*/ 	.short	(.L_21 - .L_20)
	.align		4
.L_20:
        /*007c*/ 	.word	index@(_Z11phase_threeILi8EEvPiiiii)
        /*0080*/ 	.word	0x00000018


	//----- nvinfo : EIATTR_FRAME_SIZE
	.align		4
.L_21:
        /*0084*/ 	.byte	0x04, 0x11
        /*0086*/ 	.short	(.L_23 - .L_22)
	.align		4
.L_22:
        /*0088*/ 	.word	index@(_Z11phase_threeILi8EEvPiiiii)
        /*008c*/ 	.word	0x00000000


	//----- nvinfo : EIATTR_REGCOUNT
	.align		4
.L_23:
        /*0090*/ 	.byte	0x04, 0x2f
        /*0092*/ 	.short	(.L_25 - .L_24)
	.align		4
.L_24:
        /*0094*/ 	.word	index@(_Z9phase_oneILi16EEvPiiiii)
        /*0098*/ 	.word	0x0000000e


	//----- nvinfo : EIATTR_FRAME_SIZE
	.align		4
.L_25:
        /*009c*/ 	.byte	0x04, 0x11
        /*009e*/ 	.short	(.L_27 - .L_26)
	.align		4
.L_26:
        /*00a0*/ 	.word	index@(_Z9phase_oneILi16EEvPiiiii)
        /*00a4*/ 	.word	0x00000000


	//----- nvinfo : EIATTR_REGCOUNT
	.align		4
.L_27:
        /*00a8*/ 	.byte	0x04, 0x2f
        /*00aa*/ 	.short	(.L_29 - .L_28)
	.align		4
.L_28:
        /*00ac*/ 	.word	index@(_Z9phase_twoILi16EEvPiiiii)
        /*00b0*/ 	.word	0x00000010


	//----- nvinfo : EIATTR_FRAME_SIZE
	.align		4
.L_29:
        /*00b4*/ 	.byte	0x04, 0x11
        /*00b6*/ 	.short	(.L_31 - .L_30)
	.align		4
.L_30:
        /*00b8*/ 	.word	index@(_Z9phase_twoILi16EEvPiiiii)
        /*00bc*/ 	.word	0x00000000


	//----- nvinfo : EIATTR_REGCOUNT
	.align		4
.L_31:
        /*00c0*/ 	.byte	0x04, 0x2f
        /*00c2*/ 	.short	(.L_33 - .L_32)
	.align		4
.L_32:
        /*00c4*/ 	.word	index@(_Z11phase_threeILi16EEvPiiiii)
        /*00c8*/ 	.word	0x0000001e


	//----- nvinfo : EIATTR_FRAME_SIZE
	.align		4
.L_33:
        /*00cc*/ 	.byte	0x04, 0x11
        /*00ce*/ 	.short	(.L_35 - .L_34)
	.align		4
.L_34:
        /*00d0*/ 	.word	index@(_Z11phase_threeILi16EEvPiiiii)
        /*00d4*/ 	.word	0x00000000


	//----- nvinfo : EIATTR_REGCOUNT
	.align		4
.L_35:
        /*00d8*/ 	.byte	0x04, 0x2f
        /*00da*/ 	.short	(.L_37 - .L_36)
	.align		4
.L_36:
        /*00dc*/ 	.word	index@(_Z9phase_oneILi24EEvPiiiii)
        /*00e0*/ 	.word	0x0000000e


	//----- nvinfo : EIATTR_FRAME_SIZE
	.align		4
.L_37:
        /*00e4*/ 	.byte	0x04, 0x11
        /*00e6*/ 	.short	(.L_39 - .L_38)
	.align		4
.L_38:
        /*00e8*/ 	.word	index@(_Z9phase_oneILi24EEvPiiiii)
        /*00ec*/ 	.word	0x00000000


	//----- nvinfo : EIATTR_REGCOUNT
	.align		4
.L_39:
        /*00f0*/ 	.byte	0x04, 0x2f
        /*00f2*/ 	.short	(.L_41 - .L_40)
	.align		4
.L_40:
        /*00f4*/ 	.word	index@(_Z9phase_twoILi24EEvPiiiii)
        /*00f8*/ 	.word	0x00000012


	//----- nvinfo : EIATTR_FRAME_SIZE
	.align		4
.L_41:
        /*00fc*/ 	.byte	0x04, 0x11
        /*00fe*/ 	.short	(.L_43 - .L_42)
	.align		4
.L_42:
        /*0100*/ 	.word	index@(_Z9phase_twoILi24EEvPiiiii)
        /*0104*/ 	.word	0x00000000


	//----- nvinfo : EIATTR_REGCOUNT
	.align		4
.L_43:
        /*0108*/ 	.byte	0x04, 0x2f
        /*010a*/ 	.short	(.L_45 - .L_44)
	.align		4
.L_44:
        /*010c*/ 	.word	index@(_Z11phase_threeILi24EEvPiiiii)
        /*0110*/ 	.word	0x0000001e


	//----- nvinfo : EIATTR_FRAME_SIZE
	.align		4
.L_45:
        /*0114*/ 	.byte	0x04, 0x11
        /*0116*/ 	.short	(.L_47 - .L_46)
	.align		4
.L_46:
        /*0118*/ 	.word	index@(_Z11phase_threeILi24EEvPiiiii)
        /*011c*/ 	.word	0x00000000


	//----- nvinfo : EIATTR_REGCOUNT
	.align		4
.L_47:
        /*0120*/ 	.byte	0x04, 0x2f
        /*0122*/ 	.short	(.L_49 - .L_48)
	.align		4
.L_48:
        /*0124*/ 	.word	index@(_Z9phase_oneILi32EEvPiiiii)
        /*0128*/ 	.word	0x0000000e


	//----- nvinfo : EIATTR_FRAME_SIZE
	.align		4
.L_49:
        /*012c*/ 	.byte	0x04, 0x11
        /*012e*/ 	.short	(.L_51 - .L_50)
	.align		4
.L_50:
        /*0130*/ 	.word	index@(_Z9phase_oneILi32EEvPiiiii)
        /*0134*/ 	.word	0x00000000


	//----- nvinfo : EIATTR_REGCOUNT
	.align		4
.L_51:
        /*0138*/ 	.byte	0x04, 0x2f
        /*013a*/ 	.short	(.L_53 - .L_52)
	.align		4
.L_52:
        /*013c*/ 	.word	index@(_Z9phase_twoILi32EEvPiiiii)
        /*0140*/ 	.word	0x00000010


	//----- nvinfo : EIATTR_FRAME_SIZE
	.align		4
.L_53:
        /*0144*/ 	.byte	0x04, 0x11
        /*0146*/ 	.short	(.L_55 - .L_54)
	.align		4
.L_54:
        /*0148*/ 	.word	index@(_Z9phase_twoILi32EEvPiiiii)
        /*014c*/ 	.word	0x00000000


	//----- nvinfo : EIATTR_REGCOUNT
	.align		4
.L_55:
        /*0150*/ 	.byte	0x04, 0x2f
        /*0152*/ 	.short	(.L_57 - .L_56)
	.align		4
.L_56:
        /*0154*/ 	.word	index@(_Z11phase_threeILi32EEvPiiiii)
        /*0158*/ 	.word	0x0000001e


	//----- nvinfo : EIATTR_FRAME_SIZE
	.align		4
.L_57:
        /*015c*/ 	.byte	0x04, 0x11
        /*015e*/ 	.short	(.L_59 - .L_58)
	.align		4
.L_58:
        /*0160*/ 	.word	index@(_Z11phase_threeILi32EEvPiiiii)
        /*0164*/ 	.word	0x00000000


	//----- nvinfo : EIATTR_MIN_STACK_SIZE
	.align		4
.L_59:
        /*0168*/ 	.byte	0x04, 0x12
        /*016a*/ 	.short	(.L_61 - .L_60)
	.align		4
.L_60:
        /*016c*/ 	.word	index@(_Z11phase_threeILi32EEvPiiiii)
        /*0170*/ 	.word	0x00000000


	//----- nvinfo : EIATTR_MIN_STACK_SIZE
	.align		4
.L_61:
        /*0174*/ 	.byte	0x04, 0x12
        /*0176*/ 	.short	(.L_63 - .L_62)
	.align		4
.L_62:
        /*0178*/ 	.word	index@(_Z9phase_twoILi32EEvPiiiii)
        /*017c*/ 	.word	0x00000000


	//----- nvinfo : EIATTR_MIN_STACK_SIZE
	.align		4
.L_63:
        /*0180*/ 	.byte	0x04, 0x12
        /*0182*/ 	.short	(.L_65 - .L_64)
	.align		4
.L_64:
        /*0184*/ 	.word	index@(_Z9phase_oneILi32EEvPiiiii)
        /*0188*/ 	.word	0x00000000


	//----- nvinfo : EIATTR_MIN_STACK_SIZE
	.align		4
.L_65:
        /*018c*/ 	.byte	0x04, 0x12
        /*018e*/ 	.short	(.L_67 - .L_66)
	.align		4
.L_66:
        /*0190*/ 	.word	index@(_Z11phase_threeILi24EEvPiiiii)
        /*0194*/ 	.word	0x00000000


	//----- nvinfo : EIATTR_MIN_STACK_SIZE
	.align		4
.L_67:
        /*0198*/ 	.byte	0x04, 0x12
        /*019a*/ 	.short	(.L_69 - .L_68)
	.align		4
.L_68:
        /*019c*/ 	.word	index@(_Z9phase_twoILi24EEvPiiiii)
        /*01a0*/ 	.word	0x00000000


	//----- nvinfo : EIATTR_MIN_STACK_SIZE
	.align		4
.L_69:
        /*01a4*/ 	.byte	0x04, 0x12
        /*01a6*/ 	.short	(.L_71 - .L_70)
	.align		4
.L_70:
        /*01a8*/ 	.word	index@(_Z9phase_oneILi24EEvPiiiii)
        /*01ac*/ 	.word	0x00000000


	//----- nvinfo : EIATTR_MIN_STACK_SIZE
	.align		4
.L_71:
        /*01b0*/ 	.byte	0x04, 0x12
        /*01b2*/ 	.short	(.L_73 - .L_72)
	.align		4
.L_72:
        /*01b4*/ 	.word	index@(_Z11phase_threeILi16EEvPiiiii)
        /*01b8*/ 	.word	0x00000000


	//----- nvinfo : EIATTR_MIN_STACK_SIZE
	.align		4
.L_73:
        /*01bc*/ 	.byte	0x04, 0x12
        /*01be*/ 	.short	(.L_75 - .L_74)
	.align		4
.L_74:
        /*01c0*/ 	.word	index@(_Z9phase_twoILi16EEvPiiiii)
        /*01c4*/ 	.word	0x00000000


	//----- nvinfo : EIATTR_MIN_STACK_SIZE
	.align		4
.L_75:
        /*01c8*/ 	.byte	0x04, 0x12
        /*01ca*/ 	.short	(.L_77 - .L_76)
	.align		4
.L_76:
        /*01cc*/ 	.word	index@(_Z9phase_oneILi16EEvPiiiii)
        /*01d0*/ 	.word	0x00000000


	//----- nvinfo : EIATTR_MIN_STACK_SIZE
	.align		4
.L_77:
        /*01d4*/ 	.byte	0x04, 0x12
        /*01d6*/ 	.short	(.L_79 - .L_78)
	.align		4
.L_78:
        /*01d8*/ 	.word	index@(_Z11phase_threeILi8EEvPiiiii)
        /*01dc*/ 	.word	0x00000000


	//----- nvinfo : EIATTR_MIN_STACK_SIZE
	.align		4
.L_79:
        /*01e0*/ 	.byte	0x04, 0x12
        /*01e2*/ 	.short	(.L_81 - .L_80)
	.align		4
.L_80:
        /*01e4*/ 	.word	index@(_Z9phase_twoILi8EEvPiiiii)
        /*01e8*/ 	.word	0x00000000


	//----- nvinfo : EIATTR_MIN_STACK_SIZE
	.align		4
.L_81:
        /*01ec*/ 	.byte	0x04, 0x12
        /*01ee*/ 	.short	(.L_83 - .L_82)
	.align		4
.L_82:
        /*01f0*/ 	.word	index@(_Z9phase_oneILi8EEvPiiiii)
        /*01f4*/ 	.word	0x00000000


	//----- nvinfo : EIATTR_MIN_STACK_SIZE
	.align		4
.L_83:
        /*01f8*/ 	.byte	0x04, 0x12
        /*01fa*/ 	.short	(.L_85 - .L_84)
	.align		4
.L_84:
        /*01fc*/ 	.word	index@(_Z11phase_threePiiiii)
        /*0200*/ 	.word	0x00000000


	//----- nvinfo : EIATTR_MIN_STACK_SIZE
	.align		4
.L_85:
        /*0204*/ 	.byte	0x04, 0x12
        /*0206*/ 	.short	(.L_87 - .L_86)
	.align		4
.L_86:
        /*0208*/ 	.word	index@(_Z9phase_twoPiiiii)
        /*020c*/ 	.word	0x00000000


	//----- nvinfo : EIATTR_MIN_STACK_SIZE
	.align		4
.L_87:
        /*0210*/ 	.byte	0x04, 0x12
        /*0212*/ 	.short	(.L_89 - .L_88)
	.align		4
.L_88:
        /*0214*/ 	.word	index@(_Z9phase_onePiiiii)
        /*0218*/ 	.word	0x00000000
.L_89:


//--------------------- .nv.compat                --------------------------
	.section	.nv.compat,"",@"SHT_CUDA_COMPAT_INFO"
	.align	4
        /*0000*/ 	.byte	0x02, 0x09, 0x00, 0x00, 0x02, 0x02, 0x01, 0x00, 0x02, 0x05, 0x05, 0x00, 0x03, 0x07, 0x01, 0x01
        /*0010*/ 	.byte	0x02, 0x03, 0x00, 0x00, 0x02, 0x06, 0x01, 0x00, 0x04, 0x0b, 0x08, 0x00, 0x09, 0x00, 0x00, 0x00
        /*0020*/ 	.byte	0x00, 0x00, 0x00, 0x00


//--------------------- .nv.info._Z11phase_threeILi32EEvPiiiii --------------------------
	.section	.nv.info._Z11phase_threeILi32EEvPiiiii,"",@"SHT_CUDA_INFO"
	.sectionflags	@""
	.align	4


	//----- nvinfo : EIATTR_CUDA_API_VERSION
	.align		4
        /*0000*/ 	.byte	0x04, 0x37
        /*0002*/ 	.short	(.L_91 - .L_90)
.L_90:
        /*0004*/ 	.word	0x00000082


	//----- nvinfo : EIATTR_KPARAM_INFO
	.align		4
.L_91:
        /*0008*/ 	.byte	0x04, 0x17
        /*000a*/ 	.short	(.L_93 - .L_92)
.L_92:
        /*000c*/ 	.word	0x00000000
        /*0010*/ 	.short	0x0004
        /*0012*/ 	.short	0x0014
        /*0014*/ 	.byte	0x00, 0xf0, 0x11, 0x00


	//----- nvinfo : EIATTR_KPARAM_INFO
	.align		4
.L_93:
        /*0018*/ 	.byte	0x04, 0x17
        /*001a*/ 	.short	(.L_95 - .L_94)
.L_94:
        /*001c*/ 	.word	0x00000000
        /*0020*/ 	.short	0x0003
        /*0022*/ 	.short	0x0010
        /*0024*/ 	.byte	0x00, 0xf0, 0x11, 0x00


	//----- nvinfo : EIATTR_KPARAM_INFO
	.align		4
.L_95:
        /*0028*/ 	.byte	0x04, 0x17
        /*002a*/ 	.short	(.L_97 - .L_96)
.L_96:
        /*002c*/ 	.word	0x00000000
        /*0030*/ 	.short	0x0002
        /*0032*/ 	.short	0x000c
        /*0034*/ 	.byte	0x00, 0xf0, 0x11, 0x00


	//----- nvinfo : EIATTR_KPARAM_INFO
	.align		4
.L_97:
        /*0038*/ 	.byte	0x04, 0x17
        /*003a*/ 	.short	(.L_99 - .L_98)
.L_98:
        /*003c*/ 	.word	0x00000000
        /*0040*/ 	.short	0x0001
        /*0042*/ 	.short	0x0008
        /*0044*/ 	.byte	0x00, 0xf0, 0x11, 0x00


	//----- nvinfo : EIATTR_KPARAM_INFO
	.align		4
.L_99:
        /*0048*/ 	.byte	0x04, 0x17
        /*004a*/ 	.short	(.L_101 - .L_100)
.L_100:
        /*004c*/ 	.word	0x00000000
        /*0050*/ 	.short	0x0000
        /*0052*/ 	.short	0x0000
        /*0054*/ 	.byte	0x00, 0xf5, 0x21, 0x00


	//----- nvinfo : EIATTR_SPARSE_MMA_MASK
	.align		4
.L_101:
        /*0058*/ 	.byte	0x03, 0x50
        /*005a*/ 	.short	0x0000


	//----- nvinfo : EIATTR_MAXREG_COUNT
	.align		4
        /*005c*/ 	.byte	0x03, 0x1b
        /*005e*/ 	.short	0x00ff


	//----- nvinfo : EIATTR_NUM_BARRIERS
	.align		4
        /*0060*/ 	.byte	0x02, 0x4c
        /*0062*/ 	.byte	0x01
	.zero		1


	//----- nvinfo : EIATTR_MERCURY_ISA_VERSION
	.align		4
        /*0064*/ 	.byte	0x03, 0x5f
        /*0066*/ 	.short	0x0101


	//----- nvinfo : EIATTR_VRC_CTA_INIT_COUNT
	.align		4
        /*0068*/ 	.byte	0x02, 0x4a
	.zero		1
	.zero		1


	//----- nvinfo : EIATTR_EXIT_INSTR_OFFSETS
	.align		4
        /*006c*/ 	.byte	0x04, 0x1c
        /*006e*/ 	.short	(.L_103 - .L_102)


	//   ....[0]....
.L_102:
        /*0070*/ 	.word	0x00000060


	//   ....[1]....
        /*0074*/ 	.word	0x000002c0


	//   ....[2]....
        /*0078*/ 	.word	0x000007d0


	//   ....[3]....
        /*007c*/ 	.word	0x000007f0


	//----- nvinfo : EIATTR_CBANK_PARAM_SIZE
	.align		4
.L_103:
        /*0080*/ 	.byte	0x03, 0x19
        /*0082*/ 	.short	0x0018


	//----- nvinfo : EIATTR_PARAM_CBANK
	.align		4
        /*0084*/ 	.byte	0x04, 0x0a
        /*0086*/ 	.short	(.L_105 - .L_104)
	.align		4
.L_104:
        /*0088*/ 	.word	index@(.nv.constant0._Z11phase_threeILi32EEvPiiiii)
        /*008c*/ 	.short	0x0380
        /*008e*/ 	.short	0x0018


	//----- nvinfo : EIATTR_SW_WAR
	.align		4
.L_105:
        /*0090*/ 	.byte	0x04, 0x36
        /*0092*/ 	.short	(.L_107 - .L_106)
.L_106:
        /*0094*/ 	.word	0x00000008
.L_107:


//--------------------- .nv.info._Z9phase_twoILi32EEvPiiiii --------------------------
	.section	.nv.info._Z9phase_twoILi32EEvPiiiii,"",@"SHT_CUDA_INFO"
	.sectionflags	@""
	.align	4


	//----- nvinfo : EIATTR_CUDA_API_VERSION
	.align		4
        /*0000*/ 	.byte	0x04, 0x37
        /*0002*/ 	.short	(.L_109 - .L_108)
.L_108:
        /*0004*/ 	.word	0x00000082


	//----- nvinfo : EIATTR_KPARAM_INFO
	.align		4
.L_109:
        /*0008*/ 	.byte	0x04, 0x17
        /*000a*/ 	.short	(.L_111 - .L_110)
.L_110:
        /*000c*/ 	.word	0x00000000
        /*0010*/ 	.short	0x0004
        /*0012*/ 	.short	0x0014
        /*0014*/ 	.byte	0x00, 0xf0, 0x11, 0x00


	//----- nvinfo : EIATTR_KPARAM_INFO
	.align		4
.L_111:
        /*0018*/ 	.byte	0x04, 0x17
        /*001a*/ 	.short	(.L_113 - .L_112)
.L_112:
        /*001c*/ 	.word	0x00000000
        /*0020*/ 	.short	0x0003
        /*0022*/ 	.short	0x0010
        /*0024*/ 	.byte	0x00, 0xf0, 0x11, 0x00


	//----- nvinfo : EIATTR_KPARAM_INFO
	.align		4
.L_113:
        /*0028*/ 	.byte	0x04, 0x17
        /*002a*/ 	.short	(.L_115 - .L_114)
.L_114:
        /*002c*/ 	.word	0x00000000
        /*0030*/ 	.short	0x0002
        /*0032*/ 	.short	0x000c
        /*0034*/ 	.byte	0x00, 0xf0, 0x11, 0x00


	//----- nvinfo : EIATTR_KPARAM_INFO
	.align		4
.L_115:
        /*0038*/ 	.byte	0x04, 0x17
        /*003a*/ 	.short	(.L_117 - .L_116)
.L_116:
        /*003c*/ 	.word	0x00000000
        /*0040*/ 	.short	0x0001
        /*0042*/ 	.short	0x0008
        /*0044*/ 	.byte	0x00, 0xf0, 0x11, 0x00


	//----- nvinfo : EIATTR_KPARAM_INFO
	.align		4
.L_117:
        /*0048*/ 	.byte	0x04, 0x17
        /*004a*/ 	.short	(.L_119 - .L_118)
.L_118:
        /*004c*/ 	.word	0x00000000
        /*0050*/ 	.short	0x0000
        /*0052*/ 	.short	0x0000
        /*0054*/ 	.byte	0x00, 0xf5, 0x21, 0x00


	//----- nvinfo : EIATTR_SPARSE_MMA_MASK
	.align		4
.L_119:
        /*0058*/ 	.byte	0x03, 0x50
        /*005a*/ 	.short	0x0000


	//----- nvinfo : EIATTR_MAXREG_COUNT
	.align		4
        /*005c*/ 	.byte	0x03, 0x1b
        /*005e*/ 	.short	0x00ff


	//----- nvinfo : EIATTR_NUM_BARRIERS
	.align		4
        /*0060*/ 	.byte	0x02, 0x4c
        /*0062*/ 	.byte	0x01
	.zero		1


	//----- nvinfo : EIATTR_MERCURY_ISA_VERSION
	.align		4
        /*0064*/ 	.byte	0x03, 0x5f
        /*0066*/ 	.short	0x0101


	//----- nvinfo : EIATTR_VRC_CTA_INIT_COUNT
	.align		4
        /*0068*/ 	.byte	0x02, 0x4a
	.zero		1
	.zero		1


	//----- nvinfo : EIATTR_EXIT_INSTR_OFFSETS
	.align		4
        /*006c*/ 	.byte	0x04, 0x1c
        /*006e*/ 	.short	(.L_121 - .L_120)


	//   ....[0]....
.L_120:
        /*0070*/ 	.word	0x00000040


	//   ....[1]....
        /*0074*/ 	.word	0x00000320


	//   ....[2]....
        /*0078*/ 	.word	0x00001fe0


	//----- nvinfo : EIATTR_CRS_STACK_SIZE
	.align		4
.L_121:
        /*007c*/ 	.byte	0x04, 0x1e
        /*007e*/ 	.short	(.L_123 - .L_122)
.L_122:
        /*0080*/ 	.word	0x00000000


	//----- nvinfo : EIATTR_CBANK_PARAM_SIZE
	.align		4
.L_123:
        /*0084*/ 	.byte	0x03, 0x19
        /*0086*/ 	.short	0x0018


	//----- nvinfo : EIATTR_PARAM_CBANK
	.align		4
        /*0088*/ 	.byte	0x04, 0x0a
        /*008a*/ 	.short	(.L_125 - .L_124)
	.align		4
.L_124:
        /*008c*/ 	.word	index@(.nv.constant0._Z9phase_twoILi32EEvPiiiii)
        /*0090*/ 	.short	0x0380
        /*0092*/ 	.short	0x0018


	//----- nvinfo : EIATTR_SW_WAR
	.align		4
.L_125:
        /*0094*/ 	.byte	0x04, 0x36
        /*0096*/ 	.short	(.L_127 - .L_126)
.L_126:
        /*0098*/ 	.word	0x00000008
.L_127:


//--------------------- .nv.info._Z9phase_oneILi32EEvPiiiii --------------------------
	.section	.nv.info._Z9phase_oneILi32EEvPiiiii,"",@"SHT_CUDA_INFO"
	.sectionflags	@""
	.align	4


	//----- nvinfo : EIATTR_CUDA_API_VERSION
	.align		4
        /*0000*/ 	.byte	0x04, 0x37
        /*0002*/ 	.short	(.L_129 - .L_128)
.L_128:
        /*0004*/ 	.word	0x00000082


	//----- nvinfo : EIATTR_KPARAM_INFO
	.align		4
.L_129:
        /*0008*/ 	.byte	0x04, 0x17
        /*000a*/ 	.short	(.L_131 - .L_130)
.L_130:
        /*000c*/ 	.word	0x00000000
        /*0010*/ 	.short	0x0004
        /*0012*/ 	.short	0x0014
        /*0014*/ 	.byte	0x00, 0xf0, 0x11, 0x00


	//----- nvinfo : EIATTR_KPARAM_INFO
	.align		4
.L_131:
        /*0018*/ 	.byte	0x04, 0x17
        /*001a*/ 	.short	(.L_133 - .L_132)
.L_132:
        /*001c*/ 	.word	0x00000000
        /*0020*/ 	.short	0x0003
        /*0022*/ 	.short	0x0010
        /*0024*/ 	.byte	0x00, 0xf0, 0x11, 0x00


	//----- nvinfo : EIATTR_KPARAM_INFO
	.align		4
.L_133:
        /*0028*/ 	.byte	0x04, 0x17
        /*002a*/ 	.short	(.L_135 - .L_134)
.L_134:
        /*002c*/ 	.word	0x00000000
        /*0030*/ 	.short	0x0002
        /*0032*/ 	.short	0x000c
        /*0034*/ 	.byte	0x00, 0xf0, 0x11, 0x00


	//----- nvinfo : EIATTR_KPARAM_INFO
	.align		4
.L_135:
        /*0038*/ 	.byte	0x04, 0x17
        /*003a*/ 	.short	(.L_137 - .L_136)
.L_136:
        /*003c*/ 	.word	0x00000000
        /*0040*/ 	.short	0x0001
        /*0042*/ 	.short	0x0008
        /*0044*/ 	.byte	0x00, 0xf0, 0x11, 0x00


	//----- nvinfo : EIATTR_KPARAM_INFO
	.align		4
.L_137:
        /*0048*/ 	.byte	0x04, 0x17
        /*004a*/ 	.short	(.L_139 - .L_138)
.L_138:
        /*004c*/ 	.word	0x00000000
        /*0050*/ 	.short	0x0000
        /*0052*/ 	.short	0x0000
        /*0054*/ 	.byte	0x00, 0xf5, 0x21, 0x00


	//----- nvinfo : EIATTR_SPARSE_MMA_MASK
	.align		4
.L_139:
        /*0058*/ 	.byte	0x03, 0x50
        /*005a*/ 	.short	0x0000


	//----- nvinfo : EIATTR_MAXREG_COUNT
	.align		4
        /*005c*/ 	.byte	0x03, 0x1b
        /*005e*/ 	.short	0x00ff


	//----- nvinfo : EIATTR_NUM_BARRIERS
	.align		4
        /*0060*/ 	.byte	0x02, 0x4c
        /*0062*/ 	.byte	0x01
	.zero		1


	//----- nvinfo : EIATTR_MERCURY_ISA_VERSION
	.align		4
        /*0064*/ 	.byte	0x03, 0x5f
        /*0066*/ 	.short	0x0101


	//----- nvinfo : EIATTR_VRC_CTA_INIT_COUNT
	.align		4
        /*0068*/ 	.byte	0x02, 0x4a
	.zero		1
	.zero		1


	//----- nvinfo : EIATTR_EXIT_INSTR_OFFSETS
	.align		4
        /*006c*/ 	.byte	0x04, 0x1c
        /*006e*/ 	.short	(.L_141 - .L_140)


	//   ....[0]....
.L_140:
        /*0070*/ 	.word	0x00000150


	//   ....[1]....
        /*0074*/ 	.word	0x00000f90


	//----- nvinfo : EIATTR_CBANK_PARAM_SIZE
	.align		4
.L_141:
        /*0078*/ 	.byte	0x03, 0x19
        /*007a*/ 	.short	0x0018


	//----- nvinfo : EIATTR_PARAM_CBANK
	.align		4
        /*007c*/ 	.byte	0x04, 0x0a
        /*007e*/ 	.short	(.L_143 - .L_142)
	.align		4
.L_142:
        /*0080*/ 	.word	index@(.nv.constant0._Z9phase_oneILi32EEvPiiiii)
        /*0084*/ 	.short	0x0380
        /*0086*/ 	.short	0x0018


	//----- nvinfo : EIATTR_SW_WAR
	.align		4
.L_143:
        /*0088*/ 	.byte	0x04, 0x36
        /*008a*/ 	.short	(.L_145 - .L_144)
.L_144:
        /*008c*/ 	.word	0x00000008
.L_145:


//--------------------- .nv.info._Z11phase_threeILi24EEvPiiiii --------------------------
	.section	.nv.info._Z11phase_threeILi24EEvPiiiii,"",@"SHT_CUDA_INFO"
	.sectionflags	@""
	.align	4


	//----- nvinfo : EIATTR_CUDA_API_VERSION
	.align		4
        /*0000*/ 	.byte	0x04, 0x37
        /*0002*/ 	.short	(.L_147 - .L_146)
.L_146:
        /*0004*/ 	.word	0x00000082


	//----- nvinfo : EIATTR_KPARAM_INFO
	.align		4
.L_147:
        /*0008*/ 	.byte	0x04, 0x17
        /*000a*/ 	.short	(.L_149 - .L_148)
.L_148:
        /*000c*/ 	.word	0x00000000
        /*0010*/ 	.short	0x0004
        /*0012*/ 	.short	0x0014
        /*0014*/ 	.byte	0x00, 0xf0, 0x11, 0x00


	//----- nvinfo : EIATTR_KPARAM_INFO
	.align		4
.L_149:
        /*0018*/ 	.byte	0x04, 0x17
        /*001a*/ 	.short	(.L_151 - .L_150)
.L_150:
        /*001c*/ 	.word	0x00000000
        /*0020*/ 	.short	0x0003
        /*0022*/ 	.short	0x0010
        /*0024*/ 	.byte	0x00, 0xf0, 0x11, 0x00


	//----- nvinfo : EIATTR_KPARAM_INFO
	.align		4
.L_151:
        /*0028*/ 	.byte	0x04, 0x17
        /*002a*/ 	.short	(.L_153 - .L_152)
.L_152:
        /*002c*/ 	.word	0x00000000
        /*0030*/ 	.short	0x0002
        /*0032*/ 	.short	0x000c
        /*0034*/ 	.byte	0x00, 0xf0, 0x11, 0x00


	//----- nvinfo : EIATTR_KPARAM_INFO
	.align		4
.L_153:
        /*0038*/ 	.byte	0x04, 0x17
        /*003a*/ 	.short	(.L_155 - .L_154)
.L_154:
        /*003c*/ 	.word	0x00000000
        /*0040*/ 	.short	0x0001
        /*0042*/ 	.short	0x0008
        /*0044*/ 	.byte	0x00, 0xf0, 0x11, 0x00


	//----- nvinfo : EIATTR_KPARAM_INFO
	.align		4
.L_155:
        /*0048*/ 	.byte	0x04, 0x17
        /*004a*/ 	.short	(.L_157 - .L_156)
.L_156:
        /*004c*/ 	.word	0x00000000
        /*0050*/ 	.short	0x0000
        /*0052*/ 	.short	0x0000
        /*0054*/ 	.byte	0x00, 0xf5, 0x21, 0x00


	//----- nvinfo : EIATTR_SPARSE_MMA_MASK
	.align		4
.L_157:
        /*0058*/ 	.byte	0x03, 0x50
        /*005a*/ 	.short	0x0000


	//----- nvinfo : EIATTR_MAXREG_COUNT
	.align		4
        /*005c*/ 	.byte	0x03, 0x1b
        /*005e*/ 	.short	0x00ff


	//----- nvinfo : EIATTR_NUM_BARRIERS
	.align		4
        /*0060*/ 	.byte	0x02, 0x4c
        /*0062*/ 	.byte	0x01
	.zero		1


	//----- nvinfo : EIATTR_MERCURY_ISA_VERSION
	.align		4
        /*0064*/ 	.byte	0x03, 0x5f
        /*0066*/ 	.short	0x0101


	//----- nvinfo : EIATTR_VRC_CTA_INIT_COUNT
	.align		4
        /*0068*/ 	.byte	0x02, 0x4a
	.zero		1
	.zero		1


	//----- nvinfo : EIATTR_EXIT_INSTR_OFFSETS
	.align		4
        /*006c*/ 	.byte	0x04, 0x1c
        /*006e*/ 	.short	(.L_159 - .L_158)


	//   ....[0]....
.L_158:
        /*0070*/ 	.word	0x00000060


	//   ....[1]....
        /*0074*/ 	.word	0x000002c0


	//   ....[2]....
        /*0078*/ 	.word	0x000006b0


	//   ....[3]....
        /*007c*/ 	.word	0x000006d0


	//----- nvinfo : EIATTR_CBANK_PARAM_SIZE
	.align		4
.L_159:
        /*0080*/ 	.byte	0x03, 0x19
        /*0082*/ 	.short	0x0018


	//----- nvinfo : EIATTR_PARAM_CBANK
	.align		4
        /*0084*/ 	.byte	0x04, 0x0a
        /*0086*/ 	.short	(.L_161 - .L_160)
	.align		4
.L_160:
        /*0088*/ 	.word	index@(.nv.constant0._Z11phase_threeILi24EEvPiiiii)
        /*008c*/ 	.short	0x0380
        /*008e*/ 	.short	0x0018


	//----- nvinfo : EIATTR_SW_WAR
	.align		4
.L_161:
        /*0090*/ 	.byte	0x04, 0x36
        /*0092*/ 	.short	(.L_163 - .L_162)
.L_162:
        /*0094*/ 	.word	0x00000008
.L_163:


//--------------------- .nv.info._Z9phase_twoILi24EEvPiiiii --------------------------
	.section	.nv.info._Z9phase_twoILi24EEvPiiiii,"",@"SHT_CUDA_INFO"
	.sectionflags	@""
	.align	4


	//----- nvinfo : EIATTR_CUDA_API_VERSION
	.align		4
        /*0000*/ 	.byte	0x04, 0x37
        /*0002*/ 	.short	(.L_165 - .L_164)
.L_164:
        /*0004*/ 	.word	0x00000082


	//----- nvinfo : EIATTR_KPARAM_INFO
	.align		4
.L_165:
        /*0008*/ 	.byte	0x04, 0x17
        /*000a*/ 	.short	(.L_167 - .L_166)
.L_166:
        /*000c*/ 	.word	0x00000000
        /*0010*/ 	.short	0x0004
        /*0012*/ 	.short	0x0014
        /*0014*/ 	.byte	0x00, 0xf0, 0x11, 0x00


	//----- nvinfo : EIATTR_KPARAM_INFO
	.align		4
.L_167:
        /*0018*/ 	.byte	0x04, 0x17
        /*001a*/ 	.short	(.L_169 - .L_168)
.L_168:
        /*001c*/ 	.word	0x00000000
        /*0020*/ 	.short	0x0003
        /*0022*/ 	.short	0x0010
        /*0024*/ 	.byte	0x00, 0xf0, 0x11, 0x00


	//----- nvinfo : EIATTR_KPARAM_INFO
	.align		4
.L_169:
        /*0028*/ 	.byte	0x04, 0x17
        /*002a*/ 	.short	(.L_171 - .L_170)
.L_170:
        /*002c*/ 	.word	0x00000000
        /*0030*/ 	.short	0x0002
        /*0032*/ 	.short	0x000c
        /*0034*/ 	.byte	0x00, 0xf0, 0x11, 0x00


	//----- nvinfo : EIATTR_KPARAM_INFO
	.align		4
.L_171:
        /*0038*/ 	.byte	0x04, 0x17
        /*003a*/ 	.short	(.L_173 - .L_172)
.L_172:
        /*003c*/ 	.word	0x00000000
        /*0040*/ 	.short	0x0001
        /*0042*/ 	.short	0x0008
        /*0044*/ 	.byte	0x00, 0xf0, 0x11, 0x00


	//----- nvinfo : EIATTR_KPARAM_INFO
	.align		4
.L_173:
        /*0048*/ 	.byte	0x04, 0x17
        /*004a*/ 	.short	(.L_175 - .L_174)
.L_174:
        /*004c*/ 	.word	0x00000000
        /*0050*/ 	.short	0x0000
        /*0052*/ 	.short	0x0000
        /*0054*/ 	.byte	0x00, 0xf5, 0x21, 0x00


	//----- nvinfo : EIATTR_SPARSE_MMA_MASK
	.align		4
.L_175:
        /*0058*/ 	.byte	0x03, 0x50
        /*005a*/ 	.short	0x0000


	//----- nvinfo : EIATTR_MAXREG_COUNT
	.align		4
        /*005c*/ 	.byte	0x03, 0x1b
        /*005e*/ 	.short	0x00ff


	//----- nvinfo : EIATTR_NUM_BARRIERS
	.align		4
        /*0060*/ 	.byte	0x02, 0x4c
        /*0062*/ 	.byte	0x01
	.zero		1


	//----- nvinfo : EIATTR_MERCURY_ISA_VERSION
	.align		4
        /*0064*/ 	.byte	0x03, 0x5f
        /*0066*/ 	.short	0x0101


	//----- nvinfo : EIATTR_VRC_CTA_INIT_COUNT
	.align		4
        /*0068*/ 	.byte	0x02, 0x4a
	.zero		1
	.zero		1


	//----- nvinfo : EIATTR_EXIT_INSTR_OFFSETS
	.align		4
        /*006c*/ 	.byte	0x04, 0x1c
        /*006e*/ 	.short	(.L_177 - .L_176)


	//   ....[0]....
.L_176:
        /*0070*/ 	.word	0x00000040


	//   ....[1]....
        /*0074*/ 	.word	0x00000320


	//   ....[2]....
        /*0078*/ 	.word	0x000018e0


	//----- nvinfo : EIATTR_CRS_STACK_SIZE
	.align		4
.L_177:
        /*007c*/ 	.byte	0x04, 0x1e
        /*007e*/ 	.short	(.L_179 - .L_178)
.L_178:
        /*0080*/ 	.word	0x00000000


	//----- nvinfo : EIATTR_CBANK_PARAM_SIZE
	.align		4
.L_179:
        /*0084*/ 	.byte	0x03, 0x19
        /*0086*/ 	.short	0x0018


	//----- nvinfo : EIATTR_PARAM_CBANK
	.align		4
        /*0088*/ 	.byte	0x04, 0x0a
        /*008a*/ 	.short	(.L_181 - .L_180)
	.align		4
.L_180:
        /*008c*/ 	.word	index@(.nv.constant0._Z9phase_twoILi24EEvPiiiii)
        /*0090*/ 	.short	0x0380
        /*0092*/ 	.short	0x0018


	//----- nvinfo : EIATTR_SW_WAR
	.align		4
.L_181:
        /*0094*/ 	.byte	0x04, 0x36
        /*0096*/ 	.short	(.L_183 - .L_182)
.L_182:
        /*0098*/ 	.word	0x00000008
.L_183:


//--------------------- .nv.info._Z9phase_oneILi24EEvPiiiii --------------------------
	.section	.nv.info._Z9phase_oneILi24EEvPiiiii,"",@"SHT_CUDA_INFO"
	.sectionflags	@""
	.align	4


	//----- nvinfo : EIATTR_CUDA_API_VERSION
	.align		4
        /*0000*/ 	.byte	0x04, 0x37
        /*0002*/ 	.short	(.L_185 - .L_184)
.L_184:
        /*0004*/ 	.word	0x00000082


	//----- nvinfo : EIATTR_KPARAM_INFO
	.align		4
.L_185:
        /*0008*/ 	.byte	0x04, 0x17
        /*000a*/ 	.short	(.L_187 - .L_186)
.L_186:
        /*000c*/ 	.word	0x00000000
        /*0010*/ 	.short	0x0004
        /*0012*/ 	.short	0x0014
        /*0014*/ 	.byte	0x00, 0xf0, 0x11, 0x00


	//----- nvinfo : EIATTR_KPARAM_INFO
	.align		4
.L_187:
        /*0018*/ 	.byte	0x04, 0x17
        /*001a*/ 	.short	(.L_189 - .L_188)
.L_188:
        /*001c*/ 	.word	0x00000000
        /*0020*/ 	.short	0x0003
        /*0022*/ 	.short	0x0010
        /*0024*/ 	.byte	0x00, 0xf0, 0x11, 0x00


	//----- nvinfo : EIATTR_KPARAM_INFO
	.align		4
.L_189:
        /*0028*/ 	.byte	0x04, 0x17
        /*002a*/ 	.short	(.L_191 - .L_190)
.L_190:
        /*002c*/ 	.word	0x00000000
        /*0030*/ 	.short	0x0002
        /*0032*/ 	.short	0x000c
        /*0034*/ 	.byte	0x00, 0xf0, 0x11, 0x00


	//----- nvinfo : EIATTR_KPARAM_INFO
	.align		4
.L_191:
        /*0038*/ 	.byte	0x04, 0x17
        /*003a*/ 	.short	(.L_193 - .L_192)
.L_192:
        /*003c*/ 	.word	0x00000000
        /*0040*/ 	.short	0x0001
        /*0042*/ 	.short	0x0008
        /*0044*/ 	.byte	0x00, 0xf0, 0x11, 0x00


	//----- nvinfo : EIATTR_KPARAM_INFO
	.align		4
.L_193:
        /*0048*/ 	.byte	0x04, 0x17
        /*004a*/ 	.short	(.L_195 - .L_194)
.L_194:
        /*004c*/ 	.word	0x00000000
        /*0050*/ 	.short	0x0000
        /*0052*/ 	.short	0x0000
        /*0054*/ 	.byte	0x00, 0xf5, 0x21, 0x00


	//----- nvinfo : EIATTR_SPARSE_MMA_MASK
	.align		4
.L_195:
        /*0058*/ 	.byte	0x03, 0x50
        /*005a*/ 	.short	0x0000


	//----- nvinfo : EIATTR_MAXREG_COUNT
	.align		4
        /*005c*/ 	.byte	0x03, 0x1b
        /*005e*/ 	.short	0x00ff


	//----- nvinfo : EIATTR_NUM_BARRIERS
	.align		4
        /*0060*/ 	.byte	0x02, 0x4c
        /*0062*/ 	.byte	0x01
	.zero		1


	//----- nvinfo : EIATTR_MERCURY_ISA_VERSION
	.align		4
        /*0064*/ 	.byte	0x03, 0x5f
        /*0066*/ 	.short	0x0101


	//----- nvinfo : EIATTR_VRC_CTA_INIT_COUNT
	.align		4
        /*0068*/ 	.byte	0x02, 0x4a
	.zero		1
	.zero		1


	//----- nvinfo : EIATTR_EXIT_INSTR_OFFSETS
	.align		4
        /*006c*/ 	.byte	0x04, 0x1c
        /*006e*/ 	.short	(.L_197 - .L_196)


	//   ....[0]....
.L_196:
        /*0070*/ 	.word	0x00000150


	//   ....[1]....
        /*0074*/ 	.word	0x00000c10


	//----- nvinfo : EIATTR_CBANK_PARAM_SIZE
	.align		4
.L_197:
        /*0078*/ 	.byte	0x03, 0x19
        /*007a*/ 	.short	0x0018


	//----- nvinfo : EIATTR_PARAM_CBANK
	.align		4
        /*007c*/ 	.byte	0x04, 0x0a
        /*007e*/ 	.short	(.L_199 - .L_198)
	.align		4
.L_198:
        /*0080*/ 	.word	index@(.nv.constant0._Z9phase_oneILi24EEvPiiiii)
        /*0084*/ 	.short	0x0380
        /*0086*/ 	.short	0x0018


	//----- nvinfo : EIATTR_SW_WAR
	.align		4
.L_199:
        /*0088*/ 	.byte	0x04, 0x36
        /*008a*/ 	.short	(.L_201 - .L_200)
.L_200:
        /*008c*/ 	.word	0x00000008
.L_201:


//--------------------- .nv.info._Z11phase_threeILi16EEvPiiiii --------------------------
	.section	.nv.info._Z11phase_threeILi16EEvPiiiii,"",@"SHT_CUDA_INFO"
	.sectionflags	@""
	.align	4


	//----- nvinfo : EIATTR_CUDA_API_VERSION
	.align		4
        /*0000*/ 	.byte	0x04, 0x37
        /*0002*/ 	.short	(.L_203 - .L_202)
.L_202:
        /*0004*/ 	.word	0x00000082


	//----- nvinfo : EIATTR_KPARAM_INFO
	.align		4
.L_203:
        /*0008*/ 	.byte	0x04, 0x17
        /*000a*/ 	.short	(.L_205 - .L_204)
.L_204:
        /*000c*/ 	.word	0x00000000
        /*0010*/ 	.short	0x0004
        /*0012*/ 	.short	0x0014
        /*0014*/ 	.byte	0x00, 0xf0, 0x11, 0x00


	//----- nvinfo : EIATTR_KPARAM_INFO
	.align		4
.L_205:
        /*0018*/ 	.byte	0x04, 0x17
        /*001a*/ 	.short	(.L_207 - .L_206)
.L_206:
        /*001c*/ 	.word	0x00000000
        /*0020*/ 	.short	0x0003
        /*0022*/ 	.short	0x0010
        /*0024*/ 	.byte	0x00, 0xf0, 0x11, 0x00


	//----- nvinfo : EIATTR_KPARAM_INFO
	.align		4
.L_207:
        /*0028*/ 	.byte	0x04, 0x17
        /*002a*/ 	.short	(.L_209 - .L_208)
.L_208:
        /*002c*/ 	.word	0x00000000
        /*0030*/ 	.short	0x0002
        /*0032*/ 	.short	0x000c
        /*0034*/ 	.byte	0x00, 0xf0, 0x11, 0x00


	//----- nvinfo : EIATTR_KPARAM_INFO
	.align		4
.L_209:
        /*0038*/ 	.byte	0x04, 0x17
        /*003a*/ 	.short	(.L_211 - .L_210)
.L_210:
        /*003c*/ 	.word	0x00000000
        /*0040*/ 	.short	0x0001
        /*0042*/ 	.short	0x0008
        /*0044*/ 	.byte	0x00, 0xf0, 0x11, 0x00


	//----- nvinfo : EIATTR_KPARAM_INFO
	.align		4
.L_211:
        /*0048*/ 	.byte	0x04, 0x17
        /*004a*/ 	.short	(.L_213 - .L_212)
.L_212:
        /*004c*/ 	.word	0x00000000
        /*0050*/ 	.short	0x0000
        /*0052*/ 	.short	0x0000
        /*0054*/ 	.byte	0x00, 0xf5, 0x21, 0x00


	//----- nvinfo : EIATTR_SPARSE_MMA_MASK
	.align		4
.L_213:
        /*0058*/ 	.byte	0x03, 0x50
        /*005a*/ 	.short	0x0000


	//----- nvinfo : EIATTR_MAXREG_COUNT
	.align		4
        /*005c*/ 	.byte	0x03, 0x1b
        /*005e*/ 	.short	0x00ff


	//----- nvinfo : EIATTR_NUM_BARRIERS
	.align		4
        /*0060*/ 	.byte	0x02, 0x4c
        /*0062*/ 	.byte	0x01
	.zero		1


	//----- nvinfo : EIATTR_MERCURY_ISA_VERSION
	.align		4
        /*0064*/ 	.byte	0x03, 0x5f
        /*0066*/ 	.short	0x0101


	//----- nvinfo : EIATTR_VRC_CTA_INIT_COUNT
	.align		4
        /*0068*/ 	.byte	0x02, 0x4a
	.zero		1
	.zero		1


	//----- nvinfo : EIATTR_EXIT_INSTR_OFFSETS
	.align		4
        /*006c*/ 	.byte	0x04, 0x1c
        /*006e*/ 	.short	(.L_215 - .L_214)


	//   ....[0]....
.L_214:
        /*0070*/ 	.word	0x00000060


	//   ....[1]....
        /*0074*/ 	.word	0x000002c0


	//   ....[2]....
        /*0078*/ 	.word	0x00000590


	//   ....[3]....
        /*007c*/ 	.word	0x000005b0


	//----- nvinfo : EIATTR_CBANK_PARAM_SIZE
	.align		4
.L_215:
        /*0080*/ 	.byte	0x03, 0x19
        /*0082*/ 	.short	0x0018


	//----- nvinfo : EIATTR_PARAM_CBANK
	.align		4
        /*0084*/ 	.byte	0x04, 0x0a
        /*0086*/ 	.short	(.L_217 - .L_216)
	.align		4
.L_216:
        /*0088*/ 	.word	index@(.nv.constant0._Z11phase_threeILi16EEvPiiiii)
        /*008c*/ 	.short	0x0380
        /*008e*/ 	.short	0x0018


	//----- nvinfo : EIATTR_SW_WAR
	.align		4
.L_217:
        /*0090*/ 	.byte	0x04, 0x36
        /*0092*/ 	.short	(.L_219 - .L_218)
.L_218:
        /*0094*/ 	.word	0x00000008
.L_219:


//--------------------- .nv.info._Z9phase_twoILi16EEvPiiiii --------------------------
	.section	.nv.info._Z9phase_twoILi16EEvPiiiii,"",@"SHT_CUDA_INFO"
	.sectionflags	@""
	.align	4


	//----- nvinfo : EIATTR_CUDA_API_VERSION
	.align		4
        /*0000*/ 	.byte	0x04, 0x37
        /*0002*/ 	.short	(.L_221 - .L_220)
.L_220:
        /*0004*/ 	.word	0x00000082


	//----- nvinfo : EIATTR_KPARAM_INFO
	.align		4
.L_221:
        /*0008*/ 	.byte	0x04, 0x17
        /*000a*/ 	.short	(.L_223 - .L_222)
.L_222:
        /*000c*/ 	.word	0x00000000
        /*0010*/ 	.short	0x0004
        /*0012*/ 	.short	0x0014
        /*0014*/ 	.byte	0x00, 0xf0, 0x11, 0x00


	//----- nvinfo : EIATTR_KPARAM_INFO
	.align		4
.L_223:
        /*0018*/ 	.byte	0x04, 0x17
        /*001a*/ 	.short	(.L_225 - .L_224)
.L_224:
        /*001c*/ 	.word	0x00000000
        /*0020*/ 	.short	0x0003
        /*0022*/ 	.short	0x0010
        /*0024*/ 	.byte	0x00, 0xf0, 0x11, 0x00


	//----- nvinfo : EIATTR_KPARAM_INFO
	.align		4
.L_225:
        /*0028*/ 	.byte	0x04, 0x17
        /*002a*/ 	.short	(.L_227 - .L_226)
.L_226:
        /*002c*/ 	.word	0x00000000
        /*0030*/ 	.short	0x0002
        /*0032*/ 	.short	0x000c
        /*0034*/ 	.byte	0x00, 0xf0, 0x11, 0x00


	//----- nvinfo : EIATTR_KPARAM_INFO
	.align		4
.L_227:
        /*0038*/ 	.byte	0x04, 0x17
        /*003a*/ 	.short	(.L_229 - .L_228)
.L_228:
        /*003c*/ 	.word	0x00000000
        /*0040*/ 	.short	0x0001
        /*0042*/ 	.short	0x0008
        /*0044*/ 	.byte	0x00, 0xf0, 0x11, 0x00


	//----- nvinfo : EIATTR_KPARAM_INFO
	.align		4
.L_229:
        /*0048*/ 	.byte	0x04, 0x17
        /*004a*/ 	.short	(.L_231 - .L_230)
.L_230:
        /*004c*/ 	.word	0x00000000
        /*0050*/ 	.short	0x0000
        /*0052*/ 	.short	0x0000
        /*0054*/ 	.byte	0x00, 0xf5, 0x21, 0x00


	//----- nvinfo : EIATTR_SPARSE_MMA_MASK
	.align		4
.L_231:
        /*0058*/ 	.byte	0x03, 0x50
        /*005a*/ 	.short	0x0000


	//----- nvinfo : EIATTR_MAXREG_COUNT
	.align		4
        /*005c*/ 	.byte	0x03, 0x1b
        /*005e*/ 	.short	0x00ff


	//----- nvinfo : EIATTR_NUM_BARRIERS
	.align		4
        /*0060*/ 	.byte	0x02, 0x4c
        /*0062*/ 	.byte	0x01
	.zero		1


	//----- nvinfo : EIATTR_MERCURY_ISA_VERSION
	.align		4
        /*0064*/ 	.byte	0x03, 0x5f
        /*0066*/ 	.short	0x0101


	//----- nvinfo : EIATTR_VRC_CTA_INIT_COUNT
	.align		4
        /*0068*/ 	.byte	0x02, 0x4a
	.zero		1
	.zero		1


	//----- nvinfo : EIATTR_EXIT_INSTR_OFFSETS
	.align		4
        /*006c*/ 	.byte	0x04, 0x1c
        /*006e*/ 	.short	(.L_233 - .L_232)


	//   ....[0]....
.L_232:
        /*0070*/ 	.word	0x00000040


	//   ....[1]....
        /*0074*/ 	.word	0x00000320


	//   ....[2]....
        /*0078*/ 	.word	0x000011e0


	//----- nvinfo : EIATTR_CRS_STACK_SIZE
	.align		4
.L_233:
        /*007c*/ 	.byte	0x04, 0x1e
        /*007e*/ 	.short	(.L_235 - .L_234)
.L_234:
        /*0080*/ 	.word	0x00000000


	//----- nvinfo : EIATTR_CBANK_PARAM_SIZE
	.align		4
.L_235:
        /*0084*/ 	.byte	0x03, 0x19
        /*0086*/ 	.short	0x0018


	//----- nvinfo : EIATTR_PARAM_CBANK
	.align		4
        /*0088*/ 	.byte	0x04, 0x0a
        /*008a*/ 	.short	(.L_237 - .L_236)
	.align		4
.L_236:
        /*008c*/ 	.word	index@(.nv.constant0._Z9phase_twoILi16EEvPiiiii)
        /*0090*/ 	.short	0x0380
        /*0092*/ 	.short	0x0018


	//----- nvinfo : EIATTR_SW_WAR
	.align		4
.L_237:
        /*0094*/ 	.byte	0x04, 0x36
        /*0096*/ 	.short	(.L_239 - .L_238)
.L_238:
        /*0098*/ 	.word	0x00000008
.L_239:


//--------------------- .nv.info._Z9phase_oneILi16EEvPiiiii --------------------------
	.section	.nv.info._Z9phase_oneILi16EEvPiiiii,"",@"SHT_CUDA_INFO"
	.sectionflags	@""
	.align	4


	//----- nvinfo : EIATTR_CUDA_API_VERSION
	.align		4
        /*0000*/ 	.byte	0x04, 0x37
        /*0002*/ 	.short	(.L_241 - .L_240)
.L_240:
        /*0004*/ 	.word	0x00000082


	//----- nvinfo : EIATTR_KPARAM_INFO
	.align		4
.L_241:
        /*0008*/ 	.byte	0x04, 0x17
        /*000a*/ 	.short	(.L_243 - .L_242)
.L_242:
        /*000c*/ 	.word	0x00000000
        /*0010*/ 	.short	0x0004
        /*0012*/ 	.short	0x0014
        /*0014*/ 	.byte	0x00, 0xf0, 0x11, 0x00


	//----- nvinfo : EIATTR_KPARAM_INFO
	.align		4
.L_243:
        /*0018*/ 	.byte	0x04, 0x17
        /*001a*/ 	.short	(.L_245 - .L_244)
.L_244:
        /*001c*/ 	.word	0x00000000
        /*0020*/ 	.short	0x0003
        /*0022*/ 	.short	0x0010
        /*0024*/ 	.byte	0x00, 0xf0, 0x11, 0x00


	//----- nvinfo : EIATTR_KPARAM_INFO
	.align		4
.L_245:
        /*0028*/ 	.byte	0x04, 0x17
        /*002a*/ 	.short	(.L_247 - .L_246)
.L_246:
        /*002c*/ 	.word	0x00000000
        /*0030*/ 	.short	0x0002
        /*0032*/ 	.short	0x000c
        /*0034*/ 	.byte	0x00, 0xf0, 0x11, 0x00


	//----- nvinfo : EIATTR_KPARAM_INFO
	.align		4
.L_247:
        /*0038*/ 	.byte	0x04, 0x17
        /*003a*/ 	.short	(.L_249 - .L_248)
.L_248:
        /*003c*/ 	.word	0x00000000
        /*0040*/ 	.short	0x0001
        /*0042*/ 	.short	0x0008
        /*0044*/ 	.byte	0x00, 0xf0, 0x11, 0x00


	//----- nvinfo : EIATTR_KPARAM_INFO
	.align		4
.L_249:
        /*0048*/ 	.byte	0x04, 0x17
        /*004a*/ 	.short	(.L_251 - .L_250)
.L_250:
        /*004c*/ 	.word	0x00000000
        /*0050*/ 	.short	0x0000
        /*0052*/ 	.short	0x0000
        /*0054*/ 	.byte	0x00, 0xf5, 0x21, 0x00


	//----- nvinfo : EIATTR_SPARSE_MMA_MASK
	.align		4
.L_251:
        /*0058*/ 	.byte	0x03, 0x50
        /*005a*/ 	.short	0x0000


	//----- nvinfo : EIATTR_MAXREG_COUNT
	.align		4
        /*005c*/ 	.byte	0x03, 0x1b
        /*005e*/ 	.short	0x00ff


	//----- nvinfo : EIATTR_NUM_BARRIERS
	.align		4
        /*0060*/ 	.byte	0x02, 0x4c
        /*0062*/ 	.byte	0x01
	.zero		1


	//----- nvinfo : EIATTR_MERCURY_ISA_VERSION
	.align		4
        /*0064*/ 	.byte	0x03, 0x5f
        /*0066*/ 	.short	0x0101


	//----- nvinfo : EIATTR_VRC_CTA_INIT_COUNT
	.align		4
        /*0068*/ 	.byte	0x02, 0x4a
	.zero		1
	.zero		1


	//----- nvinfo : EIATTR_EXIT_INSTR_OFFSETS
	.align		4
        /*006c*/ 	.byte	0x04, 0x1c
        /*006e*/ 	.short	(.L_253 - .L_252)


	//   ....[0]....
.L_252:
        /*0070*/ 	.word	0x00000150


	//   ....[1]....
        /*0074*/ 	.word	0x00000890


	//----- nvinfo : EIATTR_CBANK_PARAM_SIZE
	.align		4
.L_253:
        /*0078*/ 	.byte	0x03, 0x19
        /*007a*/ 	.short	0x0018


	//----- nvinfo : EIATTR_PARAM_CBANK
	.align		4
        /*007c*/ 	.byte	0x04, 0x0a
        /*007e*/ 	.short	(.L_255 - .L_254)
	.align		4
.L_254:
        /*0080*/ 	.word	index@(.nv.constant0._Z9phase_oneILi16EEvPiiiii)
        /*0084*/ 	.short	0x0380
        /*0086*/ 	.short	0x0018


	//----- nvinfo : EIATTR_SW_WAR
	.align		4
.L_255:
        /*0088*/ 	.byte	0x04, 0x36
        /*008a*/ 	.short	(.L_257 - .L_256)
.L_256:
        /*008c*/ 	.word	0x00000008
.L_257:


//--------------------- .nv.info._Z11phase_threeILi8EEvPiiiii --------------------------
	.section	.nv.info._Z11phase_threeILi8EEvPiiiii,"",@"SHT_CUDA_INFO"
	.sectionflags	@""
	.align	4


	//----- nvinfo : EIATTR_CUDA_API_VERSION
	.align		4
        /*0000*/ 	.byte	0x04, 0x37
        /*0002*/ 	.short	(.L_259 - .L_258)
.L_258:
        /*0004*/ 	.word	0x00000082


	//----- nvinfo : EIATTR_KPARAM_INFO
	.align		4
.L_259:
        /*0008*/ 	.byte	0x04, 0x17
        /*000a*/ 	.short	(.L_261 - .L_260)
.L_260:
        /*000c*/ 	.word	0x00000000
        /*0010*/ 	.short	0x0004
        /*0012*/ 	.short	0x0014
        /*0014*/ 	.byte	0x00, 0xf0, 0x11, 0x00


	//----- nvinfo : EIATTR_KPARAM_INFO
	.align		4
.L_261:
        /*0018*/ 	.byte	0x04, 0x17
        /*001a*/ 	.short	(.L_263 - .L_262)
.L_262:
        /*001c*/ 	.word	0x00000000
        /*0020*/ 	.short	0x0003
        /*0022*/ 	.short	0x0010
        /*0024*/ 	.byte	0x00, 0xf0, 0x11, 0x00


	//----- nvinfo : EIATTR_KPARAM_INFO
	.align		4
.L_263:
        /*0028*/ 	.byte	0x04, 0x17
        /*002a*/ 	.short	(.L_265 - .L_264)
.L_264:
        /*002c*/ 	.word	0x00000000
        /*0030*/ 	.short	0x0002
        /*0032*/ 	.short	0x000c
        /*0034*/ 	.byte	0x00, 0xf0, 0x11, 0x00


	//----- nvinfo : EIATTR_KPARAM_INFO
	.align		4
.L_265:
        /*0038*/ 	.byte	0x04, 0x17
        /*003a*/ 	.short	(.L_267 - .L_266)
.L_266:
        /*003c*/ 	.word	0x00000000
        /*0040*/ 	.short	0x0001
        /*0042*/ 	.short	0x0008
        /*0044*/ 	.byte	0x00, 0xf0, 0x11, 0x00


	//----- nvinfo : EIATTR_KPARAM_INFO
	.align		4
.L_267:
        /*0048*/ 	.byte	0x04, 0x17
        /*004a*/ 	.short	(.L_269 - .L_268)
.L_268:
        /*004c*/ 	.word	0x00000000
        /*0050*/ 	.short	0x0000
        /*0052*/ 	.short	0x0000
        /*0054*/ 	.byte	0x00, 0xf5, 0x21, 0x00


	//----- nvinfo : EIATTR_SPARSE_MMA_MASK
	.align		4
.L_269:
        /*0058*/ 	.byte	0x03, 0x50
        /*005a*/ 	.short	0x0000


	//----- nvinfo : EIATTR_MAXREG_COUNT
	.align		4
        /*005c*/ 	.byte	0x03, 0x1b
        /*005e*/ 	.short	0x00ff


	//----- nvinfo : EIATTR_NUM_BARRIERS
	.align		4
        /*0060*/ 	.byte	0x02, 0x4c
        /*0062*/ 	.byte	0x01
	.zero		1


	//----- nvinfo : EIATTR_MERCURY_ISA_VERSION
	.align		4
        /*0064*/ 	.byte	0x03, 0x5f
        /*0066*/ 	.short	0x0101


	//----- nvinfo : EIATTR_VRC_CTA_INIT_COUNT
	.align		4
        /*0068*/ 	.byte	0x02, 0x4a
	.zero		1
	.zero		1


	//----- nvinfo : EIATTR_EXIT_INSTR_OFFSETS
	.align		4
        /*006c*/ 	.byte	0x04, 0x1c
        /*006e*/ 	.short	(.L_271 - .L_270)


	//   ....[0]....
.L_270:
        /*0070*/ 	.word	0x00000060


	//   ....[1]....
        /*0074*/ 	.word	0x000002c0


	//   ....[2]....
        /*0078*/ 	.word	0x00000470


	//   ....[3]....
        /*007c*/ 	.word	0x00000490


	//----- nvinfo : EIATTR_CBANK_PARAM_SIZE
	.align		4
.L_271:
        /*0080*/ 	.byte	0x03, 0x19
        /*0082*/ 	.short	0x0018


	//----- nvinfo : EIATTR_PARAM_CBANK
	.align		4
        /*0084*/ 	.byte	0x04, 0x0a
        /*0086*/ 	.short	(.L_273 - .L_272)
	.align		4
.L_272:
        /*0088*/ 	.word	index@(.nv.constant0._Z11phase_threeILi8EEvPiiiii)
        /*008c*/ 	.short	0x0380
        /*008e*/ 	.short	0x0018


	//----- nvinfo : EIATTR_SW_WAR
	.align		4
.L_273:
        /*0090*/ 	.byte	0x04, 0x36
        /*0092*/ 	.short	(.L_275 - .L_274)
.L_274:
        /*0094*/ 	.word	0x00000008
.L_275:


//--------------------- .nv.info._Z9phase_twoILi8EEvPiiiii --------------------------
	.section	.nv.info._Z9phase_twoILi8EEvPiiiii,"",@"SHT_CUDA_INFO"
	.sectionflags	@""
	.align	4


	//----- nvinfo : EIATTR_CUDA_API_VERSION
	.align		4
        /*0000*/ 	.byte	0x04, 0x37
        /*0002*/ 	.short	(.L_277 - .L_276)
.L_276:
        /*0004*/ 	.word	0x00000082


	//----- nvinfo : EIATTR_KPARAM_INFO
	.align		4
.L_277:
        /*0008*/ 	.byte	0x04, 0x17
        /*000a*/ 	.short	(.L_279 - .L_278)
.L_278:
        /*000c*/ 	.word	0x00000000
        /*0010*/ 	.short	0x0004
        /*0012*/ 	.short	0x0014
        /*0014*/ 	.byte	0x00, 0xf0, 0x11, 0x00


	//----- nvinfo : EIATTR_KPARAM_INFO
	.align		4
.L_279:
        /*0018*/ 	.byte	0x04, 0x17
        /*001a*/ 	.short	(.L_281 - .L_280)
.L_280:
        /*001c*/ 	.word	0x00000000
        /*0020*/ 	.short	0x0003
        /*0022*/ 	.short	0x0010
        /*0024*/ 	.byte	0x00, 0xf0, 0x11, 0x00


	//----- nvinfo : EIATTR_KPARAM_INFO
	.align		4
.L_281:
        /*0028*/ 	.byte	0x04, 0x17
        /*002a*/ 	.short	(.L_283 - .L_282)
.L_282:
        /*002c*/ 	.word	0x00000000
        /*0030*/ 	.short	0x0002
        /*0032*/ 	.short	0x000c
        /*0034*/ 	.byte	0x00, 0xf0, 0x11, 0x00


	//----- nvinfo : EIATTR_KPARAM_INFO
	.align		4
.L_283:
        /*0038*/ 	.byte	0x04, 0x17
        /*003a*/ 	.short	(.L_285 - .L_284)
.L_284:
        /*003c*/ 	.word	0x00000000
        /*0040*/ 	.short	0x0001
        /*0042*/ 	.short	0x0008
        /*0044*/ 	.byte	0x00, 0xf0, 0x11, 0x00


	//----- nvinfo : EIATTR_KPARAM_INFO
	.align		4
.L_285:
        /*0048*/ 	.byte	0x04, 0x17
        /*004a*/ 	.short	(.L_287 - .L_286)
.L_286:
        /*004c*/ 	.word	0x00000000
        /*0050*/ 	.short	0x0000
        /*0052*/ 	.short	0x0000
        /*0054*/ 	.byte	0x00, 0xf5, 0x21, 0x00


	//----- nvinfo : EIATTR_SPARSE_MMA_MASK
	.align		4
.L_287:
        /*0058*/ 	.byte	0x03, 0x50
        /*005a*/ 	.short	0x0000


	//----- nvinfo : EIATTR_MAXREG_COUNT
	.align		4
        /*005c*/ 	.byte	0x03, 0x1b
        /*005e*/ 	.short	0x00ff


	//----- nvinfo : EIATTR_NUM_BARRIERS
	.align		4
        /*0060*/ 	.byte	0x02, 0x4c
        /*0062*/ 	.byte	0x01
	.zero		1


	//----- nvinfo : EIATTR_MERCURY_ISA_VERSION
	.align		4
        /*0064*/ 	.byte	0x03, 0x5f
        /*0066*/ 	.short	0x0101


	//----- nvinfo : EIATTR_VRC_CTA_INIT_COUNT
	.align		4
        /*0068*/ 	.byte	0x02, 0x4a
	.zero		1
	.zero		1


	//----- nvinfo : EIATTR_EXIT_INSTR_OFFSETS
	.align		4
        /*006c*/ 	.byte	0x04, 0x1c
        /*006e*/ 	.short	(.L_289 - .L_288)


	//   ....[0]....
.L_288:
        /*0070*/ 	.word	0x00000040


	//   ....[1]....
        /*0074*/ 	.word	0x00000320


	//   ....[2]....
        /*0078*/ 	.word	0x00000ae0


	//----- nvinfo : EIATTR_CRS_STACK_SIZE
	.align		4
.L_289:
        /*007c*/ 	.byte	0x04, 0x1e
        /*007e*/ 	.short	(.L_291 - .L_290)
.L_290:
        /*0080*/ 	.word	0x00000000


	//----- nvinfo : EIATTR_CBANK_PARAM_SIZE
	.align		4
.L_291:
        /*0084*/ 	.byte	0x03, 0x19
        /*0086*/ 	.short	0x0018


	//----- nvinfo : EIATTR_PARAM_CBANK
	.align		4
        /*0088*/ 	.byte	0x04, 0x0a
        /*008a*/ 	.short	(.L_293 - .L_292)
	.align		4
.L_292:
        /*008c*/ 	.word	index@(.nv.constant0._Z9phase_twoILi8EEvPiiiii)
        /*0090*/ 	.short	0x0380
        /*0092*/ 	.short	0x0018


	//----- nvinfo : EIATTR_SW_WAR
	.align		4
.L_293:
        /*0094*/ 	.byte	0x04, 0x36
        /*0096*/ 	.short	(.L_295 - .L_294)
.L_294:
        /*0098*/ 	.word	0x00000008
.L_295:


//--------------------- .nv.info._Z9phase_oneILi8EEvPiiiii --------------------------
	.section	.nv.info._Z9phase_oneILi8EEvPiiiii,"",@"SHT_CUDA_INFO"
	.sectionflags	@""
	.align	4


	//----- nvinfo : EIATTR_CUDA_API_VERSION
	.align		4
        /*0000*/ 	.byte	0x04, 0x37
        /*0002*/ 	.short	(.L_297 - .L_296)
.L_296:
        /*0004*/ 	.word	0x00000082


	//----- nvinfo : EIATTR_KPARAM_INFO
	.align		4
.L_297:
        /*0008*/ 	.byte	0x04, 0x17
        /*000a*/ 	.short	(.L_299 - .L_298)
.L_298:
        /*000c*/ 	.word	0x00000000
        /*0010*/ 	.short	0x0004
        /*0012*/ 	.short	0x0014
        /*0014*/ 	.byte	0x00, 0xf0, 0x11, 0x00


	//----- nvinfo : EIATTR_KPARAM_INFO
	.align		4
.L_299:
        /*0018*/ 	.byte	0x04, 0x17
        /*001a*/ 	.short	(.L_301 - .L_300)
.L_300:
        /*001c*/ 	.word	0x00000000
        /*0020*/ 	.short	0x0003
        /*0022*/ 	.short	0x0010
        /*0024*/ 	.byte	0x00, 0xf0, 0x11, 0x00


	//----- nvinfo : EIATTR_KPARAM_INFO
	.align		4
.L_301:
        /*0028*/ 	.byte	0x04, 0x17
        /*002a*/ 	.short	(.L_303 - .L_302)
.L_302:
        /*002c*/ 	.word	0x00000000
        /*0030*/ 	.short	0x0002
        /*0032*/ 	.short	0x000c
        /*0034*/ 	.byte	0x00, 0xf0, 0x11, 0x00


	//----- nvinfo : EIATTR_KPARAM_INFO
	.align		4
.L_303:
        /*0038*/ 	.byte	0x04, 0x17
        /*003a*/ 	.short	(.L_305 - .L_304)
.L_304:
        /*003c*/ 	.word	0x00000000
        /*0040*/ 	.short	0x0001
        /*0042*/ 	.short	0x0008
        /*0044*/ 	.byte	0x00, 0xf0, 0x11, 0x00


	//----- nvinfo : EIATTR_KPARAM_INFO
	.align		4
.L_305:
        /*0048*/ 	.byte	0x04, 0x17
        /*004a*/ 	.short	(.L_307 - .L_306)
.L_306:
        /*004c*/ 	.word	0x00000000
        /*0050*/ 	.short	0x0000
        /*0052*/ 	.short	0x0000
        /*0054*/ 	.byte	0x00, 0xf5, 0x21, 0x00


	//----- nvinfo : EIATTR_SPARSE_MMA_MASK
	.align		4
.L_307:
        /*0058*/ 	.byte	0x03, 0x50
        /*005a*/ 	.short	0x0000


	//----- nvinfo : EIATTR_MAXREG_COUNT
	.align		4
        /*005c*/ 	.byte	0x03, 0x1b
        /*005e*/ 	.short	0x00ff


	//----- nvinfo : EIATTR_NUM_BARRIERS
	.align		4
        /*0060*/ 	.byte	0x02, 0x4c
        /*0062*/ 	.byte	0x01
	.zero		1


	//----- nvinfo : EIATTR_MERCURY_ISA_VERSION
	.align		4
        /*0064*/ 	.byte	0x03, 0x5f
        /*0066*/ 	.short	0x0101


	//----- nvinfo : EIATTR_VRC_CTA_INIT_COUNT
	.align		4
        /*0068*/ 	.byte	0x02, 0x4a
	.zero		1
	.zero		1


	//----- nvinfo : EIATTR_EXIT_INSTR_OFFSETS
	.align		4
        /*006c*/ 	.byte	0x04, 0x1c
        /*006e*/ 	.short	(.L_309 - .L_308)


	//   ....[0]....
.L_308:
        /*0070*/ 	.word	0x00000150


	//   ....[1]....
        /*0074*/ 	.word	0x00000510


	//----- nvinfo : EIATTR_CBANK_PARAM_SIZE
	.align		4
.L_309:
        /*0078*/ 	.byte	0x03, 0x19
        /*007a*/ 	.short	0x0018


	//----- nvinfo : EIATTR_PARAM_CBANK
	.align		4
        /*007c*/ 	.byte	0x04, 0x0a
        /*007e*/ 	.short	(.L_311 - .L_310)
	.align		4
.L_310:
        /*0080*/ 	.word	index@(.nv.constant0._Z9phase_oneILi8EEvPiiiii)
        /*0084*/ 	.short	0x0380
        /*0086*/ 	.short	0x0018


	//----- nvinfo : EIATTR_SW_WAR
	.align		4
.L_311:
        /*0088*/ 	.byte	0x04, 0x36
        /*008a*/ 	.short	(.L_313 - .L_312)
.L_312:
        /*008c*/ 	.word	0x00000008
.L_313:


//--------------------- .nv.info._Z11phase_threePiiiii --------------------------
	.section	.nv.info._Z11phase_threePiiiii,"",@"SHT_CUDA_INFO"
	.sectionflags	@""
	.align	4


	//----- nvinfo : EIATTR_CUDA_API_VERSION
	.align		4
        /*0000*/ 	.byte	0x04, 0x37
        /*0002*/ 	.short	(.L_315 - .L_314)
.L_314:
        /*0004*/ 	.word	0x00000082


	//----- nvinfo : EIATTR_KPARAM_INFO
	.align		4
.L_315:
        /*0008*/ 	.byte	0x04, 0x17
        /*000a*/ 	.short	(.L_317 - .L_316)
.L_316:
        /*000c*/ 	.word	0x00000000
        /*0010*/ 	.short	0x0004
        /*0012*/ 	.short	0x0014
        /*0014*/ 	.byte	0x00, 0xf0, 0x11, 0x00


	//----- nvinfo : EIATTR_KPARAM_INFO
	.align		4
.L_317:
        /*0018*/ 	.byte	0x04, 0x17
        /*001a*/ 	.short	(.L_319 - .L_318)
.L_318:
        /*001c*/ 	.word	0x00000000
        /*0020*/ 	.short	0x0003
        /*0022*/ 	.short	0x0010
        /*0024*/ 	.byte	0x00, 0xf0, 0x11, 0x00


	//----- nvinfo : EIATTR_KPARAM_INFO
	.align		4
.L_319:
        /*0028*/ 	.byte	0x04, 0x17
        /*002a*/ 	.short	(.L_321 - .L_320)
.L_320:
        /*002c*/ 	.word	0x00000000
        /*0030*/ 	.short	0x0002
        /*0032*/ 	.short	0x000c
        /*0034*/ 	.byte	0x00, 0xf0, 0x11, 0x00


	//----- nvinfo : EIATTR_KPARAM_INFO
	.align		4
.L_321:
        /*0038*/ 	.byte	0x04, 0x17
        /*003a*/ 	.short	(.L_323 - .L_322)
.L_322:
        /*003c*/ 	.word	0x00000000
        /*0040*/ 	.short	0x0001
        /*0042*/ 	.short	0x0008
        /*0044*/ 	.byte	0x00, 0xf0, 0x11, 0x00


	//----- nvinfo : EIATTR_KPARAM_INFO
	.align		4
.L_323:
        /*0048*/ 	.byte	0x04, 0x17
        /*004a*/ 	.short	(.L_325 - .L_324)
.L_324:
        /*004c*/ 	.word	0x00000000
        /*0050*/ 	.short	0x0000
        /*0052*/ 	.short	0x0000
        /*0054*/ 	.byte	0x00, 0xf5, 0x21, 0x00


	//----- nvinfo : EIATTR_SPARSE_MMA_MASK
	.align		4
.L_325:
        /*0058*/ 	.byte	0x03, 0x50
        /*005a*/ 	.short	0x0000


	//----- nvinfo : EIATTR_MAXREG_COUNT
	.align		4
        /*005c*/ 	.byte	0x03, 0x1b
        /*005e*/ 	.short	0x00ff


	//----- nvinfo : EIATTR_NUM_BARRIERS
	.align		4
        /*0060*/ 	.byte	0x02, 0x4c
        /*0062*/ 	.byte	0x01
	.zero		1


	//----- nvinfo : EIATTR_MERCURY_ISA_VERSION
	.align		4
        /*0064*/ 	.byte	0x03, 0x5f
        /*0066*/ 	.short	0x0101


	//----- nvinfo : EIATTR_UNUSED_LOAD_BYTE_OFFSET
	.align		4
        /*0068*/ 	.byte	0x04, 0x44
        /*006a*/ 	.short	(.L_327 - .L_326)


	//   ....[0]....
.L_326:
        /*006c*/ 	.word	0x00000440
        /*0070*/ 	.word	0x0000fff0


	//----- nvinfo : EIATTR_VRC_CTA_INIT_COUNT
	.align		4
.L_327:
        /*0074*/ 	.byte	0x02, 0x4a
	.zero		1
	.zero		1


	//----- nvinfo : EIATTR_EXIT_INSTR_OFFSETS
	.align		4
        /*0078*/ 	.byte	0x04, 0x1c
        /*007a*/ 	.short	(.L_329 - .L_328)


	//   ....[0]....
.L_328:
        /*007c*/ 	.word	0x00000060


	//   ....[1]....
        /*0080*/ 	.word	0x000002e0


	//   ....[2]....
        /*0084*/ 	.word	0x00000b70


	//   ....[3]....
        /*0088*/ 	.word	0x00000b90


	//----- nvinfo : EIATTR_CBANK_PARAM_SIZE
	.align		4
.L_329:
        /*008c*/ 	.byte	0x03, 0x19
        /*008e*/ 	.short	0x0018


	//----- nvinfo : EIATTR_PARAM_CBANK
	.align		4
        /*0090*/ 	.byte	0x04, 0x0a
        /*0092*/ 	.short	(.L_331 - .L_330)
	.align		4
.L_330:
        /*0094*/ 	.word	index@(.nv.constant0._Z11phase_threePiiiii)
        /*0098*/ 	.short	0x0380
        /*009a*/ 	.short	0x0018


	//----- nvinfo : EIATTR_SW_WAR
	.align		4
.L_331:
        /*009c*/ 	.byte	0x04, 0x36
        /*009e*/ 	.short	(.L_333 - .L_332)
.L_332:
        /*00a0*/ 	.word	0x00000008
.L_333:


//--------------------- .nv.info._Z9phase_twoPiiiii --------------------------
	.section	.nv.info._Z9phase_twoPiiiii,"",@"SHT_CUDA_INFO"
	.sectionflags	@""
	.align	4


	//----- nvinfo : EIATTR_CUDA_API_VERSION
	.align		4
        /*0000*/ 	.byte	0x04, 0x37
        /*0002*/ 	.short	(.L_335 - .L_334)
.L_334:
        /*0004*/ 	.word	0x00000082


	//----- nvinfo : EIATTR_KPARAM_INFO
	.align		4
.L_335:
        /*0008*/ 	.byte	0x04, 0x17
        /*000a*/ 	.short	(.L_337 - .L_336)
.L_336:
        /*000c*/ 	.word	0x00000000
        /*0010*/ 	.short	0x0004
        /*0012*/ 	.short	0x0014
        /*0014*/ 	.byte	0x00, 0xf0, 0x11, 0x00


	//----- nvinfo : EIATTR_KPARAM_INFO
	.align		4
.L_337:
        /*0018*/ 	.byte	0x04, 0x17
        /*001a*/ 	.short	(.L_339 - .L_338)
.L_338:
        /*001c*/ 	.word	0x00000000
        /*0020*/ 	.short	0x0003
        /*0022*/ 	.short	0x0010
        /*0024*/ 	.byte	0x00, 0xf0, 0x11, 0x00


	//----- nvinfo : EIATTR_KPARAM_INFO
	.align		4
.L_339:
        /*0028*/ 	.byte	0x04, 0x17
        /*002a*/ 	.short	(.L_341 - .L_340)
.L_340:
        /*002c*/ 	.word	0x00000000
        /*0030*/ 	.short	0x0002
        /*0032*/ 	.short	0x000c
        /*0034*/ 	.byte	0x00, 0xf0, 0x11, 0x00


	//----- nvinfo : EIATTR_KPARAM_INFO
	.align		4
.L_341:
        /*0038*/ 	.byte	0x04, 0x17
        /*003a*/ 	.short	(.L_343 - .L_342)
.L_342:
        /*003c*/ 	.word	0x00000000
        /*0040*/ 	.short	0x0001
        /*0042*/ 	.short	0x0008
        /*0044*/ 	.byte	0x00, 0xf0, 0x11, 0x00


	//----- nvinfo : EIATTR_KPARAM_INFO
	.align		4
.L_343:
        /*0048*/ 	.byte	0x04, 0x17
        /*004a*/ 	.short	(.L_345 - .L_344)
.L_344:
        /*004c*/ 	.word	0x00000000
        /*0050*/ 	.short	0x0000
        /*0052*/ 	.short	0x0000
        /*0054*/ 	.byte	0x00, 0xf5, 0x21, 0x00


	//----- nvinfo : EIATTR_SPARSE_MMA_MASK
	.align		4
.L_345:
        /*0058*/ 	.byte	0x03, 0x50
        /*005a*/ 	.short	0x0000


	//----- nvinfo : EIATTR_MAXREG_COUNT
	.align		4
        /*005c*/ 	.byte	0x03, 0x1b
        /*005e*/ 	.short	0x00ff


	//----- nvinfo : EIATTR_NUM_BARRIERS
	.align		4
        /*0060*/ 	.byte	0x02, 0x4c
        /*0062*/ 	.byte	0x01
	.zero		1


	//----- nvinfo : EIATTR_MERCURY_ISA_VERSION
	.align		4
        /*0064*/ 	.byte	0x03, 0x5f
        /*0066*/ 	.short	0x0101


	//----- nvinfo : EIATTR_VRC_CTA_INIT_COUNT
	.align		4
        /*0068*/ 	.byte	0x02, 0x4a
	.zero		1
	.zero		1


	//----- nvinfo : EIATTR_EXIT_INSTR_OFFSETS
	.align		4
        /*006c*/ 	.byte	0x04, 0x1c
        /*006e*/ 	.short	(.L_347 - .L_346)


	//   ....[0]....
.L_346:
        /*0070*/ 	.word	0x00000040


	//   ....[1]....
        /*0074*/ 	.word	0x00000340


	//   ....[2]....
        /*0078*/ 	.word	0x00001140


	//----- nvinfo : EIATTR_CBANK_PARAM_SIZE
	.align		4
.L_347:
        /*007c*/ 	.byte	0x03, 0x19
        /*007e*/ 	.short	0x0018


	//----- nvinfo : EIATTR_PARAM_CBANK
	.align		4
        /*0080*/ 	.byte	0x04, 0x0a
        /*0082*/ 	.short	(.L_349 - .L_348)
	.align		4
.L_348:
        /*0084*/ 	.word	index@(.nv.constant0._Z9phase_twoPiiiii)
        /*0088*/ 	.short	0x0380
        /*008a*/ 	.short	0x0018


	//----- nvinfo : EIATTR_SW_WAR
	.align		4
.L_349:
        /*008c*/ 	.byte	0x04, 0x36
        /*008e*/ 	.short	(.L_351 - .L_350)
.L_350:
        /*0090*/ 	.word	0x00000008
.L_351:


//--------------------- .nv.info._Z9phase_onePiiiii --------------------------
	.section	.nv.info._Z9phase_onePiiiii,"",@"SHT_CUDA_INFO"
	.sectionflags	@""
	.align	4


	//----- nvinfo : EIATTR_CUDA_API_VERSION
	.align		4
        /*0000*/ 	.byte	0x04, 0x37
        /*0002*/ 	.short	(.L_353 - .L_352)
.L_352:
        /*0004*/ 	.word	0x00000082


	//----- nvinfo : EIATTR_KPARAM_INFO
	.align		4
.L_353:
        /*0008*/ 	.byte	0x04, 0x17
        /*000a*/ 	.short	(.L_355 - .L_354)
.L_354:
        /*000c*/ 	.word	0x00000000
        /*0010*/ 	.short	0x0004
        /*0012*/ 	.short	0x0014
        /*0014*/ 	.byte	0x00, 0xf0, 0x11, 0x00


	//----- nvinfo : EIATTR_KPARAM_INFO
	.align		4
.L_355:
        /*0018*/ 	.byte	0x04, 0x17
        /*001a*/ 	.short	(.L_357 - .L_356)
.L_356:
        /*001c*/ 	.word	0x00000000
        /*0020*/ 	.short	0x0003
        /*0022*/ 	.short	0x0010
        /*0024*/ 	.byte	0x00, 0xf0, 0x11, 0x00


	//----- nvinfo : EIATTR_KPARAM_INFO
	.align		4
.L_357:
        /*0028*/ 	.byte	0x04, 0x17
        /*002a*/ 	.short	(.L_359 - .L_358)
.L_358:
        /*002c*/ 	.word	0x00000000
        /*0030*/ 	.short	0x0002
        /*0032*/ 	.short	0x000c
        /*0034*/ 	.byte	0x00, 0xf0, 0x11, 0x00


	//----- nvinfo : EIATTR_KPARAM_INFO
	.align		4
.L_359:
        /*0038*/ 	.byte	0x04, 0x17
        /*003a*/ 	.short	(.L_361 - .L_360)
.L_360:
        /*003c*/ 	.word	0x00000000
        /*0040*/ 	.short	0x0001
        /*0042*/ 	.short	0x0008
        /*0044*/ 	.byte	0x00, 0xf0, 0x11, 0x00


	//----- nvinfo : EIATTR_KPARAM_INFO
	.align		4
.L_361:
        /*0048*/ 	.byte	0x04, 0x17
        /*004a*/ 	.short	(.L_363 - .L_362)
.L_362:
        /*004c*/ 	.word	0x00000000
        /*0050*/ 	.short	0x0000
        /*0052*/ 	.short	0x0000
        /*0054*/ 	.byte	0x00, 0xf5, 0x21, 0x00


	//----- nvinfo : EIATTR_SPARSE_MMA_MASK
	.align		4
.L_363:
        /*0058*/ 	.byte	0x03, 0x50
        /*005a*/ 	.short	0x0000


	//----- nvinfo : EIATTR_MAXREG_COUNT
	.align		4
        /*005c*/ 	.byte	0x03, 0x1b
        /*005e*/ 	.short	0x00ff


	//----- nvinfo : EIATTR_NUM_BARRIERS
	.align		4
        /*0060*/ 	.byte	0x02, 0x4c
        /*0062*/ 	.byte	0x01
	.zero		1


	//----- nvinfo : EIATTR_MERCURY_ISA_VERSION
	.align		4
        /*0064*/ 	.byte	0x03, 0x5f
        /*0066*/ 	.short	0x0101


	//----- nvinfo : EIATTR_VRC_CTA_INIT_COUNT
	.align		4
        /*0068*/ 	.byte	0x02, 0x4a
	.zero		1
	.zero		1


	//----- nvinfo : EIATTR_EXIT_INSTR_OFFSETS
	.align		4
        /*006c*/ 	.byte	0x04, 0x1c
        /*006e*/ 	.short	(.L_365 - .L_364)


	//   ....[0]....
.L_364:
        /*0070*/ 	.word	0x00000170


	//   ....[1]....
        /*0074*/ 	.word	0x00000610


	//----- nvinfo : EIATTR_CBANK_PARAM_SIZE
	.align		4
.L_365:
        /*0078*/ 	.byte	0x03, 0x19
        /*007a*/ 	.short	0x0018


	//----- nvinfo : EIATTR_PARAM_CBANK
	.align		4
        /*007c*/ 	.byte	0x04, 0x0a
        /*007e*/ 	.short	(.L_367 - .L_366)
	.align		4
.L_366:
        /*0080*/ 	.word	index@(.nv.constant0._Z9phase_onePiiiii)
        /*0084*/ 	.short	0x0380
        /*0086*/ 	.short	0x0018


	//----- nvinfo : EIATTR_SW_WAR
	.align		4
.L_367:
        /*0088*/ 	.byte	0x04, 0x36
        /*008a*/ 	.short	(.L_369 - .L_368)
.L_368:
        /*008c*/ 	.word	0x00000008
.L_369:


//--------------------- .nv.callgraph             --------------------------
	.section	.nv.callgraph,"",@"SHT_CUDA_CALLGRAPH"
	.align	4
	.sectionentsize	8
	.align		4
        /*0000*/ 	.word	0x00000000
	.align		4
        /*0004*/ 	.word	0xffffffff
	.align		4
        /*0008*/ 	.word	0x00000000
	.align		4
        /*000c*/ 	.word	0xfffffffe
	.align		4
        /*0010*/ 	.word	0x00000000
	.align		4
        /*0014*/ 	.word	0xfffffffd
	.align		4
        /*0018*/ 	.word	0x00000000
	.align		4
        /*001c*/ 	.word	0xfffffffc


//--------------------- .text._Z11phase_threeILi32EEvPiiiii --------------------------
	.section	.text._Z11phase_threeILi32EEvPiiiii,"ax",@progbits
	.align	128
        .global         _Z11phase_threeILi32EEvPiiiii
        .type           _Z11phase_threeILi32EEvPiiiii,@function
        .size           _Z11phase_threeILi32EEvPiiiii,(.L_x_55 - _Z11phase_threeILi32EEvPiiiii)
        .other          _Z11phase_threeILi32EEvPiiiii,@"STO_CUDA_ENTRY STV_DEFAULT"
_Z11phase_threeILi32EEvPiiiii:
.text._Z11phase_threeILi32EEvPiiiii:
[----:B------:R-:W-:Y:S01]  /*0000*/  LDC R1, c[0x0][0x37c] ;  /* 0x0000df00ff017b82 */ /* 0x000fe20000000800 */
[----:B------:R-:W0:Y:S01]  /*0010*/  S2R R0, SR_CTAID.Y ;  /* 0x0000000000007919 */ /* 0x000e220000002600 */
[----:B------:R-:W0:Y:S01]  /*0020*/  LDCU UR4, c[0x0][0x388] ;  /* 0x00007100ff0477ac */ /* 0x000e220008000800 */
[----:B------:R-:W1:Y:S01]  /*0030*/  S2R R9, SR_CTAID.X ;  /* 0x0000000000097919 */ /* 0x000e620000002500 */
[----:B0-----:R-:W-:-:S04]  /*0040*/  ISETP.NE.AND P0, PT, R0, UR4, PT ;  /* 0x0000000400007c0c */ /* 0x001fc8000bf05270 */
[----:B-1----:R-:W-:-:S13]  /*0050*/  ISETP.EQ.OR P0, PT, R9, UR4, !P0 ;  /* 0x0000000409007c0c */ /* 0x002fda000c702670 */
[----:B------:R-:W-:Y:S05]  /*0060*/  @P0 EXIT ;  /* 0x000000000000094d */ /* 0x000fea0003800000 */
[----:B------:R-:W0:Y:S01]  /*0070*/  S2R R13, SR_TID.Y ;  /* 0x00000000000d7919 */ /* 0x000e220000002200 */
[----:B------:R-:W1:Y:S01]  /*0080*/  LDCU.64 UR10, c[0x0][0x390] ;  /* 0x00007200ff0a77ac */ /* 0x000e620008000a00 */
[----:B------:R-:W2:Y:S01]  /*0090*/  S2R R2, SR_TID.X ;  /* 0x0000000000027919 */ /* 0x000ea20000002100 */
[----:B------:R-:W3:Y:S01]  /*00a0*/  LDCU.64 UR8, c[0x0][0x358] ;  /* 0x00006b00ff0877ac */ /* 0x000ee20008000a00 */
[----:B0-----:R-:W-:Y:S02]  /*00b0*/  IMAD R0, R0, 0x20, R13 ;  /* 0x0000002000007824 */ /* 0x001fe400078e020d */
[----:B-1----:R-:W-:Y:S02]  /*00c0*/  VIADD R8, R13, UR11 ;  /* 0x0000000b0d087c36 */ /* 0x002fe40008000000 */
[----:B--2---:R-:W-:Y:S02]  /*00d0*/  VIADD R3, R2, UR11 ;  /* 0x0000000b02037c36 */ /* 0x004fe40008000000 */
[----:B------:R-:W-:-:S03]  /*00e0*/  IMAD R9, R9, 0x20, R2 ;  /* 0x0000002009097824 */ /* 0x000fc600078e0202 */
[----:B------:R-:W-:Y:S02]  /*00f0*/  VIMNMX R4, PT, PT, R0, R3, !PT ;  /* 0x0000000300047248 */ /* 0x000fe40007fe0100 */
[----:B------:R-:W-:Y:S02]  /*0100*/  VIMNMX R5, PT, PT, R9, R8, !PT ;  /* 0x0000000809057248 */ /* 0x000fe40007fe0100 */
[----:B------:R-:W-:Y:S02]  /*0110*/  ISETP.GE.AND P0, PT, R4, UR10, PT ;  /* 0x0000000a04007c0c */ /* 0x000fe4000bf06270 */
[----:B------:R-:W-:-:S11]  /*0120*/  ISETP.GE.AND P1, PT, R5, UR10, PT ;  /* 0x0000000a05007c0c */ /* 0x000fd6000bf26270 */
[----:B------:R-:W0:Y:S08]  /*0130*/  @!P0 LDC R10, c[0x0][0x38c] ;  /* 0x0000e300ff0a8b82 */ /* 0x000e300000000800 */
[----:B------:R-:W1:Y:S08]  /*0140*/  @!P1 LDC R11, c[0x0][0x38c] ;  /* 0x0000e300ff0b9b82 */ /* 0x000e700000000800 */
[----:B------:R-:W2:Y:S08]  /*0150*/  @!P0 LDC.64 R4, c[0x0][0x380] ;  /* 0x0000e000ff048b82 */ /* 0x000eb00000000a00 */
[----:B------:R-:W4:Y:S01]  /*0160*/  @!P1 LDC.64 R6, c[0x0][0x380] ;  /* 0x0000e000ff069b82 */ /* 0x000f220000000a00 */
[----:B0-----:R-:W-:-:S02]  /*0170*/  @!P0 IMAD R3, R0, R10, R3 ;  /* 0x0000000a00038224 */ /* 0x001fc400078e0203 */
[----:B------:R-:W-:Y:S02]  /*0180*/  IMAD.MOV.U32 R10, RZ, RZ, 0x3b9aca00 ;  /* 0x3b9aca00ff0a7424 */ /* 0x000fe400078e00ff */
[----:B-1----:R-:W-:Y:S02]  /*0190*/  @!P1 IMAD R11, R8, R11, R9 ;  /* 0x0000000b080b9224 */ /* 0x002fe400078e0209 */
[----:B------:R-:W-:Y:S02]  /*01a0*/  IMAD.MOV.U32 R8, RZ, RZ, 0x3b9aca00 ;  /* 0x3b9aca00ff087424 */ /* 0x000fe400078e00ff */
[----:B--2---:R-:W-:-:S05]  /*01b0*/  @!P0 IMAD.WIDE R4, R3, 0x4, R4 ;  /* 0x0000000403048825 */ /* 0x004fca00078e0204 */
[----:B---3--:R0:W2:Y:S01]  /*01c0*/  @!P0 LDG.E R8, desc[UR8][R4.64] ;  /* 0x0000000804088981 */ /* 0x0080a2000c1e1900 */
[----:B----4-:R-:W-:-:S05]  /*01d0*/  @!P1 IMAD.WIDE R6, R11, 0x4, R6 ;  /* 0x000000040b069825 */ /* 0x010fca00078e0206 */
[----:B------:R-:W3:Y:S01]  /*01e0*/  @!P1 LDG.E R10, desc[UR8][R6.64] ;  /* 0x00000008060a9981 */ /* 0x000ee2000c1e1900 */
[----:B------:R-:W1:Y:S01]  /*01f0*/  S2UR UR6, SR_CgaCtaId ;  /* 0x00000000000679c3 */ /* 0x000e620000008800 */
[----:B------:R-:W-:Y:S02]  /*0200*/  UMOV UR4, 0x400 ;  /* 0x0000040000047882 */ /* 0x000fe40000000000 */
[----:B------:R-:W-:Y:S01]  /*0210*/  UIADD3 UR5, UPT, UPT, UR4, 0x1000, URZ ;  /* 0x0000100004057890 */ /* 0x000fe2000fffe0ff */
[----:B------:R-:W-:-:S04]  /*0220*/  VIMNMX R12, PT, PT, R0, R9, !PT ;  /* 0x00000009000c7248 */ /* 0x000fc80007fe0100 */
[----:B------:R-:W-:Y:S01]  /*0230*/  ISETP.GE.AND P0, PT, R12, UR10, PT ;  /* 0x0000000a0c007c0c */ /* 0x000fe2000bf06270 */
[----:B-1----:R-:W-:Y:S02]  /*0240*/  ULEA UR4, UR6, UR4, 0x18 ;  /* 0x0000000406047291 */ /* 0x002fe4000f8ec0ff */
[----:B------:R-:W-:-:S04]  /*0250*/  ULEA UR5, UR6, UR5, 0x18 ;  /* 0x0000000506057291 */ /* 0x000fc8000f8ec0ff */
[C---:B------:R-:W-:Y:S02]  /*0260*/  LEA R3, R13.reuse, UR4, 0x7 ;  /* 0x000000040d037c11 */ /* 0x040fe4000f8e38ff */
[----:B------:R-:W-:-:S03]  /*0270*/  LEA R11, R13, UR5, 0x7 ;  /* 0x000000050d0b7c11 */ /* 0x000fc6000f8e38ff */
[C---:B0-----:R-:W-:Y:S02]  /*0280*/  IMAD R5, R2.reuse, 0x4, R3 ;  /* 0x0000000402057824 */ /* 0x041fe400078e0203 */
[----:B------:R-:W-:-:S03]  /*0290*/  IMAD R11, R2, 0x4, R11 ;  /* 0x00000004020b7824 */ /* 0x000fc600078e020b */
[----:B--2---:R0:W-:Y:S04]  /*02a0*/  STS [R5], R8 ;  /* 0x0000000805007388 */ /* 0x0041e80000000800 */
[----:B---3--:R0:W-:Y:S01]  /*02b0*/  STS [R11], R10 ;  /* 0x0000000a0b007388 */ /* 0x0081e20000000800 */
[----:B------:R-:W-:Y:S05]  /*02c0*/  @P0 EXIT ;  /* 0x000000000000094d */ /* 0x000fea0003800000 */
[----:B------:R-:W1:Y:S01]  /*02d0*/  LDC.64 R16, c[0x0][0x380] ;  /* 0x0000e000ff107b82 */ /* 0x000e620000000a00 */
[----:B------:R-:W2:Y:S07]  /*02e0*/  LDCU UR4, c[0x0][0x38c] ;  /* 0x00007180ff0477ac */ /* 0x000eae0008000800 */
[----:B------:R-:W-:Y:S01]  /*02f0*/  BAR.SYNC.DEFER_BLOCKING 0x0 ;  /* 0x0000000000007b1d */ /* 0x000fe20000010000 */
[----:B--2---:R-:W-:-:S04]  /*0300*/  IMAD R9, R0, UR4, R9 ;  /* 0x0000000400097c24 */ /* 0x004fc8000f8e0209 */
[----:B-1----:R-:W-:Y:S01]  /*0310*/  IMAD.WIDE R16, R9, 0x4, R16 ;  /* 0x0000000409107825 */ /* 0x002fe200078e0210 */
[----:B------:R-:W-:Y:S01]  /*0320*/  LEA R2, R2, UR5, 0x2 ;  /* 0x0000000502027c11 */ /* 0x000fe2000f8e10ff */
[----:B0-----:R-:W-:Y:S04]  /*0330*/  LDS.128 R4, [R3] ;  /* 0x0000000003047984 */ /* 0x001fe80000000c00 */
[----:B------:R-:W2:Y:S04]  /*0340*/  LDG.E R0, desc[UR8][R16.64] ;  /* 0x0000000810007981 */ /* 0x000ea8000c1e1900 */
[----:B------:R-:W0:Y:S04]  /*0350*/  LDS R9, [R2] ;  /* 0x0000000002097984 */ /* 0x000e280000000800 */
[----:B------:R-:W1:Y:S04]  /*0360*/  LDS R18, [R2+0x80] ;  /* 0x0000800002127984 */ /* 0x000e680000000800 */
[----:B------:R-:W3:Y:S04]  /*0370*/  LDS R21, [R2+0x100] ;  /* 0x0001000002157984 */ /* 0x000ee80000000800 */
[----:B------:R-:W4:Y:S04]  /*0380*/  LDS R24, [R2+0x180] ;  /* 0x0001800002187984 */ /* 0x000f280000000800 */
[----:B------:R-:W-:Y:S04]  /*0390*/  LDS R19, [R2+0x200] ;  /* 0x0002000002137984 */ /* 0x000fe80000000800 */
[----:B------:R-:W5:Y:S04]  /*03a0*/  LDS.128 R12, [R3+0x10] ;  /* 0x00001000030c7984 */ /* 0x000f680000000c00 */
[----:B------:R-:W5:Y:S04]  /*03b0*/  LDS R20, [R2+0x280] ;  /* 0x0002800002147984 */ /* 0x000f680000000800 */
[----:B------:R-:W5:Y:S04]  /*03c0*/  LDS R23, [R2+0x300] ;  /* 0x0003000002177984 */ /* 0x000f680000000800 */
[----:B------:R-:W5:Y:S04]  /*03d0*/  LDS R22, [R2+0x380] ;  /* 0x0003800002167984 */ /* 0x000f680000000800 */
[----:B------:R-:W-:Y:S01]  /*03e0*/  LDS R25, [R2+0x400] ;  /* 0x0004000002197984 */ /* 0x000fe20000000800 */
[----:B0-----:R-:W-:-:S03]  /*03f0*/  IMAD.IADD R4, R4, 0x1, R9 ;  /* 0x0000000104047824 */ /* 0x001fc600078e0209 */
[----:B------:R-:W-:Y:S04]  /*0400*/  LDS R27, [R2+0xd00] ;  /* 0x000d0000021b7984 */ /* 0x000fe80000000800 */
[----:B------:R-:W0:Y:S01]  /*0410*/  LDS.128 R8, [R3+0x20] ;  /* 0x0000200003087984 */ /* 0x000e220000000c00 */
[----:B-1----:R-:W-:-:S03]  /*0420*/  VIADDMNMX R5, R18, R5, R4, PT ;  /* 0x0000000512057246 */ /* 0x002fc60003800104 */
[----:B------:R-:W1:Y:S01]  /*0430*/  LDS R18, [R2+0x480] ;  /* 0x0004800002127984 */ /* 0x000e620000000800 */
[----:B---3--:R-:W-:-:S03]  /*0440*/  VIADDMNMX R5, R21, R6, R5, PT ;  /* 0x0000000615057246 */ /* 0x008fc60003800105 */
[----:B------:R-:W3:Y:S01]  /*0450*/  LDS R21, [R2+0x500] ;  /* 0x0005000002157984 */ /* 0x000ee20000000800 */
[----:B----4-:R-:W-:-:S03]  /*0460*/  VIADDMNMX R5, R24, R7, R5, PT ;  /* 0x0000000718057246 */ /* 0x010fc60003800105 */
[----:B------:R-:W4:Y:S01]  /*0470*/  LDS R24, [R2+0x580] ;  /* 0x0005800002187984 */ /* 0x000f220000000800 */
[----:B-----5:R-:W-:-:S03]  /*0480*/  VIADDMNMX R12, R19, R12, R5, PT ;  /* 0x0000000c130c7246 */ /* 0x020fc60003800105 */
[----:B------:R-:W-:Y:S01]  /*0490*/  LDS R26, [R2+0xd80] ;  /* 0x000d8000021a7984 */ /* 0x000fe20000000800 */
[----:B------:R-:W-:-:S03]  /*04a0*/  VIADDMNMX R12, R20, R13, R12, PT ;  /* 0x0000000d140c7246 */ /* 0x000fc6000380010c */
[----:B------:R-:W-:Y:S01]  /*04b0*/  LDS R19, [R2+0x600] ;  /* 0x0006000002137984 */ /* 0x000fe20000000800 */
[----:B------:R-:W-:-:S03]  /*04c0*/  VIADDMNMX R12, R23, R14, R12, PT ;  /* 0x0000000e170c7246 */ /* 0x000fc6000380010c */
[----:B------:R-:W5:Y:S01]  /*04d0*/  LDS.128 R4, [R3+0x30] ;  /* 0x0000300003047984 */ /* 0x000f620000000c00 */
[----:B------:R-:W-:-:S03]  /*04e0*/  VIADDMNMX R12, R22, R15, R12, PT ;  /* 0x0000000f160c7246 */ /* 0x000fc6000380010c */
[----:B------:R-:W5:Y:S04]  /*04f0*/  LDS R20, [R2+0x680] ;  /* 0x0006800002147984 */ /* 0x000f680000000800 */
[----:B------:R-:W5:Y:S04]  /*0500*/  LDS R23, [R2+0x700] ;  /* 0x0007000002177984 */ /* 0x000f680000000800 */
[----:B------:R-:W5:Y:S01]  /*0510*/  LDS R22, [R2+0x780] ;  /* 0x0007800002167984 */ /* 0x000f620000000800 */
[----:B0-----:R-:W-:-:S03]  /*0520*/  VIADDMNMX R8, R25, R8, R12, PT ;  /* 0x0000000819087246 */ /* 0x001fc6000380010c */
[----:B------:R-:W-:Y:S01]  /*0530*/  LDS R25, [R2+0x800] ;  /* 0x0008000002197984 */ /* 0x000fe20000000800 */
[----:B-1----:R-:W-:-:S03]  /*0540*/  VIADDMNMX R8, R18, R9, R8, PT ;  /* 0x0000000912087246 */ /* 0x002fc60003800108 */
[----:B------:R-:W0:Y:S01]  /*0550*/  LDS.128 R12, [R3+0x40] ;  /* 0x00004000030c7984 */ /* 0x000e220000000c00 */
[----:B---3--:R-:W-:-:S03]  /*0560*/  VIADDMNMX R8, R21, R10, R8, PT ;  /* 0x0000000a15087246 */ /* 0x008fc60003800108 */
[----:B------:R-:W1:Y:S01]  /*0570*/  LDS R18, [R2+0x880] ;  /* 0x0008800002127984 */ /* 0x000e620000000800 */
[----:B----4-:R-:W-:-:S03]  /*0580*/  VIADDMNMX R8, R24, R11, R8, PT ;  /* 0x0000000b18087246 */ /* 0x010fc60003800108 */
[----:B------:R-:W3:Y:S04]  /*0590*/  LDS R21, [R2+0x900] ;  /* 0x0009000002157984 */ /* 0x000ee80000000800 */
[----:B------:R-:W4:Y:S01]  /*05a0*/  LDS R24, [R2+0x980] ;  /* 0x0009800002187984 */ /* 0x000f220000000800 */
[----:B-----5:R-:W-:-:S03]  /*05b0*/  VIADDMNMX R4, R19, R4, R8, PT ;  /* 0x0000000413047246 */ /* 0x020fc60003800108 */
[----:B------:R-:W-:Y:S01]  /*05c0*/  LDS R19, [R2+0xa00] ;  /* 0x000a000002137984 */ /* 0x000fe20000000800 */
[----:B------:R-:W-:-:S03]  /*05d0*/  VIADDMNMX R4, R20, R5, R4, PT ;  /* 0x0000000514047246 */ /* 0x000fc60003800104 */
[----:B------:R-:W5:Y:S01]  /*05e0*/  LDS.128 R8, [R3+0x50] ;  /* 0x0000500003087984 */ /* 0x000f620000000c00 */
[----:B------:R-:W-:-:S03]  /*05f0*/  VIADDMNMX R4, R23, R6, R4, PT ;  /* 0x0000000617047246 */ /* 0x000fc60003800104 */
[----:B------:R-:W5:Y:S01]  /*0600*/  LDS R20, [R2+0xa80] ;  /* 0x000a800002147984 */ /* 0x000f620000000800 */
[----:B------:R-:W-:-:S03]  /*0610*/  VIADDMNMX R4, R22, R7, R4, PT ;  /* 0x0000000716047246 */ /* 0x000fc60003800104 */
        /* <DEDUP_REMOVED lines=9> */
[----:B------:R-:W-:Y:S04]  /*06b0*/  LDS R21, [R2+0xe00] ;  /* 0x000e000002157984 */ /* 0x000fe80000000800 */
[----:B------:R-:W3:Y:S01]  /*06c0*/  LDS.128 R12, [R3+0x70] ;  /* 0x00007000030c7984 */ /* 0x000ee20000000c00 */
[----:B-----5:R-:W-:-:S03]  /*06d0*/  VIADDMNMX R19, R19, R8, R24, PT ;  /* 0x0000000813137246 */ /* 0x020fc60003800118 */
[----:B------:R-:W4:Y:S01]  /*06e0*/  LDS R8, [R2+0xe80] ;  /* 0x000e800002087984 */ /* 0x000f220000000800 */
[----:B------:R-:W-:-:S03]  /*06f0*/  VIADDMNMX R19, R20, R9, R19, PT ;  /* 0x0000000914137246 */ /* 0x000fc60003800113 */
[----:B------:R-:W5:Y:S01]  /*0700*/  LDS R9, [R2+0xf00] ;  /* 0x000f000002097984 */ /* 0x000f620000000800 */
[----:B------:R-:W-:-:S03]  /*0710*/  VIADDMNMX R10, R23, R10, R19, PT ;  /* 0x0000000a170a7246 */ /* 0x000fc60003800113 */
[----:B------:R-:W5:Y:S01]  /*0720*/  LDS R20, [R2+0xf80] ;  /* 0x000f800002147984 */ /* 0x000f620000000800 */
[----:B------:R-:W-:-:S04]  /*0730*/  VIADDMNMX R10, R22, R11, R10, PT ;  /* 0x0000000b160a7246 */ /* 0x000fc8000380010a */
[----:B0-----:R-:W-:-:S04]  /*0740*/  VIADDMNMX R4, R25, R4, R10, PT ;  /* 0x0000000419047246 */ /* 0x001fc8000380010a */
[----:B-1----:R-:W-:-:S04]  /*0750*/  VIADDMNMX R4, R18, R5, R4, PT ;  /* 0x0000000512047246 */ /* 0x002fc80003800104 */
[----:B------:R-:W-:-:S04]  /*0760*/  VIADDMNMX R4, R27, R6, R4, PT ;  /* 0x000000061b047246 */ /* 0x000fc80003800104 */
[----:B------:R-:W-:-:S04]  /*0770*/  VIADDMNMX R4, R26, R7, R4, PT ;  /* 0x000000071a047246 */ /* 0x000fc80003800104 */
[----:B---3--:R-:W-:-:S04]  /*0780*/  VIADDMNMX R4, R21, R12, R4, PT ;  /* 0x0000000c15047246 */ /* 0x008fc80003800104 */
[----:B----4-:R-:W-:-:S04]  /*0790*/  VIADDMNMX R4, R8, R13, R4, PT ;  /* 0x0000000d08047246 */ /* 0x010fc80003800104 */
[----:B-----5:R-:W-:-:S04]  /*07a0*/  VIADDMNMX R4, R9, R14, R4, PT ;  /* 0x0000000e09047246 */ /* 0x020fc80003800104 */
[----:B------:R-:W-:-:S04]  /*07b0*/  VIADDMNMX R15, R20, R15, R4, PT ;  /* 0x0000000f140f7246 */ /* 0x000fc80003800104 */
[----:B--2---:R-:W-:-:S13]  /*07c0*/  ISETP.GE.AND P0, PT, R15, R0, PT ;  /* 0x000000000f00720c */ /* 0x004fda0003f06270 */
[----:B------:R-:W-:Y:S05]  /*07d0*/  @P0 EXIT ;  /* 0x000000000000094d */ /* 0x000fea0003800000 */
[----:B------:R-:W-:Y:S01]  /*07e0*/  STG.E desc[UR8][R16.64], R15 ;  /* 0x0000000f10007986 */ /* 0x000fe2000c101908 */
[----:B------:R-:W-:Y:S05]  /*07f0*/  EXIT ;  /* 0x000000000000794d */ /* 0x000fea0003800000 */
.L_x_0:
[----:B------:R-:W-:-:S00]  /*0800*/  BRA `(.L_x_0) ;  /* 0xfffffffc00fc7947 */ /* 0x000fc0000383ffff */
[----:B------:R-:W-:-:S00]  /*0810*/  NOP ;  /* 0x0000000000007918 */ /* 0x000fc00000000000 */
        /* <DEDUP_REMOVED lines=14> */
.L_x_55:


//--------------------- .text._Z9phase_twoILi32EEvPiiiii --------------------------
	.section	.text._Z9phase_twoILi32EEvPiiiii,"ax",@progbits
	.align	128
        .global         _Z9phase_twoILi32EEvPiiiii
        .type           _Z9phase_twoILi32EEvPiiiii,@function
        .size           _Z9phase_twoILi32EEvPiiiii,(.L_x_56 - _Z9phase_twoILi32EEvPiiiii)
        .other          _Z9phase_twoILi32EEvPiiiii,@"STO_CUDA_ENTRY STV_DEFAULT"
_Z9phase_twoILi32EEvPiiiii:
.text._Z9phase_twoILi32EEvPiiiii:
[----:B------:R-:W-:Y:S01]  /*0000*/  LDC R1, c[0x0][0x37c] ;  /* 0x0000df00ff017b82 */ /* 0x000fe20000000800 */
[----:B------:R-:W0:Y:S01]  /*0010*/  S2R R2, SR_CTAID.X ;  /* 0x0000000000027919 */ /* 0x000e220000002500 */
[----:B------:R-:W0:Y:S02]  /*0020*/  LDCU UR4, c[0x0][0x388] ;  /* 0x00007100ff0477ac */ /* 0x000e240008000800 */
[----:B0-----:R-:W-:-:S13]  /*0030*/  ISETP.NE.AND P0, PT, R2, UR4, PT ;  /* 0x0000000402007c0c */ /* 0x001fda000bf05270 */
[----:B------:R-:W-:Y:S05]  /*0040*/  @!P0 EXIT ;  /* 0x000000000000894d */ /* 0x000fea0003800000 */
[----:B------:R-:W0:Y:S02]  /*0050*/  S2UR UR7, SR_CTAID.Y ;  /* 0x00000000000779c3 */ /* 0x000e240000002600 */
[----:B0-----:R-:W-:-:S09]  /*0060*/  UISETP.NE.AND UP0, UPT, UR7, URZ, UPT ;  /* 0x000000ff0700728c */ /* 0x001fd2000bf05270 */
[----:B------:R-:W-:Y:S05]  /*0070*/  BRA.U UP0, `(.L_x_1) ;  /* 0x0000000100207547 */ /* 0x000fea000b800000 */
[----:B------:R-:W0:Y:S01]  /*0080*/  S2R R11, SR_TID.Y ;  /* 0x00000000000b7919 */ /* 0x000e220000002200 */
[----:B------:R-:W0:Y:S01]  /*0090*/  LDCU UR4, c[0x0][0x394] ;  /* 0x00007280ff0477ac */ /* 0x000e220008000800 */
[----:B------:R-:W1:Y:S01]  /*00a0*/  S2R R13, SR_TID.X ;  /* 0x00000000000d7919 */ /* 0x000e620000002100 */
[----:B0-----:R-:W-:Y:S02]  /*00b0*/  VIADD R0, R11, UR4 ;  /* 0x000000040b007c36 */ /* 0x001fe40008000000 */
[----:B-1----:R-:W-:Y:S02]  /*00c0*/  IMAD R3, R2, 0x20, R13 ;  /* 0x0000002002037824 */ /* 0x002fe400078e020d */
[----:B------:R-:W-:Y:S02]  /*00d0*/  VIADD R2, R13, UR4 ;  /* 0x000000040d027c36 */ /* 0x000fe40008000000 */
[----:B------:R-:W-:Y:S01]  /*00e0*/  IMAD.MOV.U32 R5, RZ, RZ, R0 ;  /* 0x000000ffff057224 */ /* 0x000fe200078e0000 */
[----:B------:R-:W-:Y:S06]  /*00f0*/  BRA `(.L_x_2) ;  /* 0x00000000001c7947 */ /* 0x000fec0003800000 */
.L_x_1:
[----:B------:R-:W0:Y:S01]  /*0100*/  S2R R13, SR_TID.X ;  /* 0x00000000000d7919 */ /* 0x000e220000002100 */
[----:B------:R-:W0:Y:S01]  /*0110*/  LDCU UR4, c[0x0][0x394] ;  /* 0x00007280ff0477ac */ /* 0x000e220008000800 */
[----:B------:R-:W1:Y:S01]  /*0120*/  S2R R11, SR_TID.Y ;  /* 0x00000000000b7919 */ /* 0x000e620000002200 */
[----:B0-----:R-:W-:Y:S02]  /*0130*/  VIADD R3, R13, UR4 ;  /* 0x000000040d037c36 */ /* 0x001fe40008000000 */
[----:B-1----:R-:W-:Y:S02]  /*0140*/  IMAD R0, R2, 0x20, R11 ;  /* 0x0000002002007824 */ /* 0x002fe400078e020b */
[----:B------:R-:W-:Y:S02]  /*0150*/  VIADD R5, R11, UR4 ;  /* 0x000000040b057c36 */ /* 0x000fe40008000000 */
[----:B------:R-:W-:-:S07]  /*0160*/  IMAD.MOV.U32 R2, RZ, RZ, R3 ;  /* 0x000000ffff027224 */ /* 0x000fce00078e0003 */
.L_x_2:
[----:B------:R-:W0:Y:S01]  /*0170*/  LDCU UR5, c[0x0][0x390] ;  /* 0x00007200ff0577ac */ /* 0x000e220008000800 */
[----:B------:R-:W1:Y:S01]  /*0180*/  LDC.64 R6, c[0x0][0x380] ;  /* 0x0000e000ff067b82 */ /* 0x000e620000000a00 */
[----:B------:R-:W-:Y:S01]  /*0190*/  VIMNMX R4, PT, PT, R5, R2, !PT ;  /* 0x0000000205047248 */ /* 0x000fe20007fe0100 */
[----:B------:R-:W-:Y:S01]  /*01a0*/  IMAD.MOV.U32 R9, RZ, RZ, 0x3b9aca00 ;  /* 0x3b9aca00ff097424 */ /* 0x000fe200078e00ff */
[----:B------:R-:W2:Y:S01]  /*01b0*/  LDCU UR4, c[0x0][0x38c] ;  /* 0x00007180ff0477ac */ /* 0x000ea20008000800 */
[----:B------:R-:W-:Y:S01]  /*01c0*/  IMAD.MOV.U32 R8, RZ, RZ, 0x3b9aca00 ;  /* 0x3b9aca00ff087424 */ /* 0x000fe200078e00ff */
[----:B------:R-:W3:Y:S01]  /*01d0*/  LDCU.64 UR8, c[0x0][0x358] ;  /* 0x00006b00ff0877ac */ /* 0x000ee20008000a00 */
[----:B0-----:R-:W-:Y:S02]  /*01e0*/  ISETP.GE.AND P1, PT, R4, UR5, PT ;  /* 0x0000000504007c0c */ /* 0x001fe4000bf26270 */
[----:B------:R-:W-:Y:S01]  /*01f0*/  VIMNMX R4, PT, PT, R3, R0, !PT ;  /* 0x0000000003047248 */ /* 0x000fe20007fe0100 */
[----:B--2---:R-:W-:-:S03]  /*0200*/  IMAD R3, R0, UR4, R3 ;  /* 0x0000000400037c24 */ /* 0x004fc6000f8e0203 */
[----:B------:R-:W-:-:S07]  /*0210*/  ISETP.GE.AND P0, PT, R4, UR5, PT ;  /* 0x0000000504007c0c */ /* 0x000fce000bf06270 */
[----:B------:R-:W-:Y:S02]  /*0220*/  @!P1 IMAD R5, R5, UR4, R2 ;  /* 0x0000000405059c24 */ /* 0x000fe4000f8e0202 */
[----:B-1----:R-:W-:-:S04]  /*0230*/  IMAD.WIDE R2, R3, 0x4, R6 ;  /* 0x0000000403027825 */ /* 0x002fc800078e0206 */
[----:B------:R-:W-:Y:S01]  /*0240*/  @!P1 IMAD.WIDE R6, R5, 0x4, R6 ;  /* 0x0000000405069825 */ /* 0x000fe200078e0206 */
[----:B---3--:R-:W2:Y:S04]  /*0250*/  @!P0 LDG.E R9, desc[UR8][R2.64] ;  /* 0x0000000802098981 */ /* 0x008ea8000c1e1900 */
[----:B------:R-:W3:Y:S01]  /*0260*/  @!P1 LDG.E R8, desc[UR8][R6.64] ;  /* 0x0000000806089981 */ /* 0x000ee2000c1e1900 */
[----:B------:R-:W0:Y:S01]  /*0270*/  S2UR UR6, SR_CgaCtaId ;  /* 0x00000000000679c3 */ /* 0x000e220000008800 */
[----:B------:R-:W-:Y:S02]  /*0280*/  UMOV UR4, 0x400 ;  /* 0x0000040000047882 */ /* 0x000fe40000000000 */
[----:B------:R-:W-:Y:S02]  /*0290*/  UIADD3 UR5, UPT, UPT, UR4, 0x1000, URZ ;  /* 0x0000100004057890 */ /* 0x000fe4000fffe0ff */
[----:B0-----:R-:W-:-:S02]  /*02a0*/  ULEA UR4, UR6, UR4, 0x18 ;  /* 0x0000000406047291 */ /* 0x001fc4000f8ec0ff */
[----:B------:R-:W-:-:S04]  /*02b0*/  ULEA UR5, UR6, UR5, 0x18 ;  /* 0x0000000506057291 */ /* 0x000fc8000f8ec0ff */
[C---:B------:R-:W-:Y:S02]  /*02c0*/  LEA R4, R11.reuse, UR4, 0x7 ;  /* 0x000000040b047c11 */ /* 0x040fe4000f8e38ff */
[----:B------:R-:W-:-:S03]  /*02d0*/  LEA R5, R11, UR5, 0x7 ;  /* 0x000000050b057c11 */ /* 0x000fc6000f8e38ff */
[C---:B------:R-:W-:Y:S02]  /*02e0*/  IMAD R0, R13.reuse, 0x4, R4 ;  /* 0x000000040d007824 */ /* 0x040fe400078e0204 */
[----:B------:R-:W-:-:S03]  /*02f0*/  IMAD R11, R13, 0x4, R5 ;  /* 0x000000040d0b7824 */ /* 0x000fc600078e0205 */
[----:B--2---:R0:W-:Y:S04]  /*0300*/  STS [R0], R9 ;  /* 0x0000000900007388 */ /* 0x0041e80000000800 */
[----:B---3--:R0:W-:Y:S01]  /*0310*/  STS [R11], R8 ;  /* 0x000000080b007388 */ /* 0x0081e20000000800 */
[----:B------:R-:W-:Y:S05]  /*0320*/  @P0 EXIT ;  /* 0x000000000000094d */ /* 0x000fea0003800000 */
[----:B------:R-:W-:Y:S01]  /*0330*/  UISETP.NE.AND UP0, UPT, UR7, URZ, UPT ;  /* 0x000000ff0700728c */ /* 0x000fe2000bf05270 */
[----:B------:R-:W-:Y:S08]  /*0340*/  BSSY.RECONVERGENT B0, `(.L_x_3) ;  /* 0x00001c8000007945 */ /* 0x000ff00003800200 */
[----:B------:R-:W-:Y:S05]  /*0350*/  BRA.U !UP0, `(.L_x_4) ;  /* 0x0000000d08907547 */ /* 0x000fea000b800000 */
[----:B------:R-:W-:Y:S01]  /*0360*/  BAR.SYNC.DEFER_BLOCKING 0x0 ;  /* 0x0000000000007b1d */ /* 0x000fe20000010000 */
[----:B------:R-:W-:-:S05]  /*0370*/  LEA R5, R13, UR5, 0x2 ;  /* 0x000000050d057c11 */ /* 0x000fca000f8e10ff */
[----:B------:R-:W-:Y:S04]  /*0380*/  LDS R6, [R4] ;  /* 0x0000000004067984 */ /* 0x000fe80000000800 */
[----:B------:R-:W1:Y:S04]  /*0390*/  LDS R7, [R5] ;  /* 0x0000000005077984 */ /* 0x000e680000000800 */
[----:B0-----:R-:W0:Y:S01]  /*03a0*/  LDS R8, [R0] ;  /* 0x0000000000087984 */ /* 0x001e220000000800 */
[----:B-1----:R-:W-:-:S05]  /*03b0*/  IMAD.IADD R7, R6, 0x1, R7 ;  /* 0x0000000106077824 */ /* 0x002fca00078e0207 */
[----:B0-----:R-:W-:-:S13]  /*03c0*/  ISETP.GE.AND P0, PT, R7, R8, PT ;  /* 0x000000080700720c */ /* 0x001fda0003f06270 */
[----:B------:R-:W-:Y:S01]  /*03d0*/  @!P0 STS [R0], R7 ;  /* 0x0000000700008388 */ /* 0x000fe20000000800 */
[----:B------:R-:W-:Y:S06]  /*03e0*/  BAR.SYNC.DEFER_BLOCKING 0x0 ;  /* 0x0000000000007b1d */ /* 0x000fec0000010000 */
[----:B------:R-:W-:Y:S04]  /*03f0*/  LDS R6, [R4+0x4] ;  /* 0x0000040004067984 */ /* 0x000fe80000000800 */
[----:B------:R-:W0:Y:S04]  /*0400*/  LDS R9, [R5+0x80] ;  /* 0x0000800005097984 */ /* 0x000e280000000800 */
[----:B------:R-:W1:Y:S01]  /*0410*/  LDS R8, [R0] ;  /* 0x0000000000087984 */ /* 0x000e620000000800 */
[----:B0-----:R-:W-:-:S04]  /*0420*/  IADD3 R9, PT, PT, R6, R9, RZ ;  /* 0x0000000906097210 */ /* 0x001fc80007ffe0ff */
[----:B-1----:R-:W-:-:S13]  /*0430*/  ISETP.GE.AND P0, PT, R9, R8, PT ;  /* 0x000000080900720c */ /* 0x002fda0003f06270 */
[----:B------:R-:W-:Y:S01]  /*0440*/  @!P0 STS [R0], R9 ;  /* 0x0000000900008388 */ /* 0x000fe20000000800 */
[----:B------:R-:W-:Y:S06]  /*0450*/  BAR.SYNC.DEFER_BLOCKING 0x0 ;  /* 0x0000000000007b1d */ /* 0x000fec0000010000 */
[----:B------:R-:W-:Y:S04]  /*0460*/  LDS R6, [R4+0x8] ;  /* 0x0000080004067984 */ /* 0x000fe80000000800 */
[----:B------:R-:W0:Y:S04]  /*0470*/  LDS R11, [R5+0x100] ;  /* 0x00010000050b7984 */ /* 0x000e280000000800 */
[----:B------:R-:W1:Y:S01]  /*0480*/  LDS R8, [R0] ;  /* 0x0000000000087984 */ /* 0x000e620000000800 */
[----:B0-----:R-:W-:-:S05]  /*0490*/  IMAD.IADD R11, R6, 0x1, R11 ;  /* 0x00000001060b7824 */ /* 0x001fca00078e020b */
        /* <DEDUP_REMOVED lines=204> */
[----:B------:R-:W-:Y:S05]  /*1160*/  @P0 BRA `(.L_x_5) ;  /* 0x0000000c00940947 */ /* 0x000fea0003800000 */
[----:B------:R1:W-:Y:S01]  /*1170*/  STS [R0], R9 ;  /* 0x0000000900007388 */ /* 0x0003e20000000800 */
[----:B------:R-:W-:Y:S01]  /*1180*/  IMAD.MOV.U32 R8, RZ, RZ, R9 ;  /* 0x000000ffff087224 */ /* 0x000fe200078e0009 */
[----:B------:R-:W-:Y:S06]  /*1190*/  BRA `(.L_x_5) ;  /* 0x0000000c00887947 */ /* 0x000fec0003800000 */
.L_x_4:
        /* <DEDUP_REMOVED lines=224> */
[----:B------:R0:W-:Y:S01]  /*1fa0*/  @!P0 STS [R0], R9 ;  /* 0x0000000900008388 */ /* 0x0001e20000000800 */
[----:B------:R-:W-:-:S07]  /*1fb0*/  @!P0 IMAD.MOV.U32 R8, RZ, RZ, R9 ;  /* 0x000000ffff088224 */ /* 0x000fce00078e0009 */
.L_x_5:
[----:B------:R-:W-:Y:S05]  /*1fc0*/  BSYNC.RECONVERGENT B0 ;  /* 0x0000000000007941 */ /* 0x000fea0003800200 */
.L_x_3:
[----:B------:R-:W-:Y:S01]  /*1fd0*/  STG.E desc[UR8][R2.64], R8 ;  /* 0x0000000802007986 */ /* 0x000fe2000c101908 */
[----:B------:R-:W-:Y:S05]  /*1fe0*/  EXIT ;  /* 0x000000000000794d */ /* 0x000fea0003800000 */
.L_x_6:
        /* <DEDUP_REMOVED lines=9> */
.L_x_56:


//--------------------- .text._Z9phase_oneILi32EEvPiiiii --------------------------
	.section	.text._Z9phase_oneILi32EEvPiiiii,"ax",@progbits
	.align	128
        .global         _Z9phase_oneILi32EEvPiiiii
        .type           _Z9phase_oneILi32EEvPiiiii,@function
        .size           _Z9phase_oneILi32EEvPiiiii,(.L_x_57 - _Z9phase_oneILi32EEvPiiiii)
        .other          _Z9phase_oneILi32EEvPiiiii,@"STO_CUDA_ENTRY STV_DEFAULT"
_Z9phase_oneILi32EEvPiiiii:
.text._Z9phase_oneILi32EEvPiiiii:
[----:B------:R-:W-:Y:S01]  /*0000*/  LDC R1, c[0x0][0x37c] ;  /* 0x0000df00ff017b82 */ /* 0x000fe20000000800 */
[----:B------:R-:W0:Y:S01]  /*0010*/  S2R R4, SR_TID.Y ;  /* 0x0000000000047919 */ /* 0x000e220000002200 */
[----:B------:R-:W0:Y:S06]  /*0020*/  LDCU.64 UR8, c[0x0][0x390] ;  /* 0x00007200ff0877ac */ /* 0x000e2c0008000a00 */
[----:B------:R-:W1:Y:S01]  /*0030*/  LDC.64 R2, c[0x0][0x380] ;  /* 0x0000e000ff027b82 */ /* 0x000e620000000a00 */
[----:B------:R-:W2:Y:S01]  /*0040*/  S2R R7, SR_TID.X ;  /* 0x0000000000077919 */ /* 0x000ea20000002100 */
[----:B------:R-:W3:Y:S01]  /*0050*/  LDCU UR4, c[0x0][0x38c] ;  /* 0x00007180ff0477ac */ /* 0x000ee20008000800 */
[----:B------:R-:W4:Y:S01]  /*0060*/  LDCU.64 UR6, c[0x0][0x358] ;  /* 0x00006b00ff0677ac */ /* 0x000f220008000a00 */
[----:B0-----:R-:W-:-:S02]  /*0070*/  VIADD R0, R4, UR9 ;  /* 0x0000000904007c36 */ /* 0x001fc40008000000 */
[----:B--2---:R-:W-:-:S05]  /*0080*/  VIADD R5, R7, UR9 ;  /* 0x0000000907057c36 */ /* 0x004fca0008000000 */
[C---:B------:R-:W-:Y:S01]  /*0090*/  VIMNMX R6, PT, PT, R0.reuse, R5, !PT ;  /* 0x0000000500067248 */ /* 0x040fe20007fe0100 */
[----:B---3--:R-:W-:-:S03]  /*00a0*/  IMAD R5, R0, UR4, R5 ;  /* 0x0000000400057c24 */ /* 0x008fc6000f8e0205 */
[----:B------:R-:W-:Y:S01]  /*00b0*/  ISETP.GE.AND P0, PT, R6, UR8, PT ;  /* 0x0000000806007c0c */ /* 0x000fe2000bf06270 */
[----:B-1----:R-:W-:-:S04]  /*00c0*/  IMAD.WIDE R2, R5, 0x4, R2 ;  /* 0x0000000405027825 */ /* 0x002fc800078e0202 */
[----:B------:R-:W-:-:S08]  /*00d0*/  IMAD.MOV.U32 R5, RZ, RZ, 0x3b9aca00 ;  /* 0x3b9aca00ff057424 */ /* 0x000fd000078e00ff */
[----:B----4-:R-:W2:Y:S01]  /*00e0*/  @!P0 LDG.E R5, desc[UR6][R2.64] ;  /* 0x0000000602058981 */ /* 0x010ea2000c1e1900 */
[----:B------:R-:W0:Y:S01]  /*00f0*/  S2UR UR5, SR_CgaCtaId ;  /* 0x00000000000579c3 */ /* 0x000e220000008800 */
[----:B------:R-:W-:Y:S02]  /*0100*/  UMOV UR4, 0x400 ;  /* 0x0000040000047882 */ /* 0x000fe40000000000 */
[----:B0-----:R-:W-:-:S06]  /*0110*/  ULEA UR4, UR5, UR4, 0x18 ;  /* 0x0000000405047291 */ /* 0x001fcc000f8ec0ff */
[----:B------:R-:W-:-:S05]  /*0120*/  LEA R4, R4, UR4, 0x7 ;  /* 0x0000000404047c11 */ /* 0x000fca000f8e38ff */
[----:B------:R-:W-:-:S05]  /*0130*/  IMAD R0, R7, 0x4, R4 ;  /* 0x0000000407007824 */ /* 0x000fca00078e0204 */
[----:B--2---:R0:W-:Y:S01]  /*0140*/  STS [R0], R5 ;  /* 0x0000000500007388 */ /* 0x0041e20000000800 */
[----:B------:R-:W-:Y:S05]  /*0150*/  @P0 EXIT ;  /* 0x000000000000094d */ /* 0x000fea0003800000 */
[----:B------:R-:W-:Y:S01]  /*0160*/  BAR.SYNC.DEFER_BLOCKING 0x0 ;  /* 0x0000000000007b1d */ /* 0x000fe20000010000 */
[----:B0-----:R-:W-:-:S05]  /*0170*/  LEA R5, R7, UR4, 0x2 ;  /* 0x0000000407057c11 */ /* 0x001fca000f8e10ff */
[----:B------:R-:W-:Y:S04]  /*0180*/  LDS R6, [R4] ;  /* 0x0000000004067984 */ /* 0x000fe80000000800 */
[----:B------:R-:W0:Y:S04]  /*0190*/  LDS R7, [R5] ;  /* 0x0000000005077984 */ /* 0x000e280000000800 */
        /* <DEDUP_REMOVED lines=220> */
[----:B------:R-:W-:Y:S01]  /*0f60*/  @!P0 IMAD.MOV.U32 R8, RZ, RZ, R9 ;  /* 0x000000ffff088224 */ /* 0x000fe200078e0009 */
[----:B------:R-:W-:Y:S04]  /*0f70*/  @!P0 STS [R0], R9 ;  /* 0x0000000900008388 */ /* 0x000fe80000000800 */
[----:B------:R-:W-:Y:S01]  /*0f80*/  STG.E desc[UR6][R2.64], R8 ;  /* 0x0000000802007986 */ /* 0x000fe2000c101906 */
[----:B------:R-:W-:Y:S05]  /*0f90*/  EXIT ;  /* 0x000000000000794d */ /* 0x000fea0003800000 */
.L_x_7:
        /* <DEDUP_REMOVED lines=14> */
.L_x_57:


//--------------------- .text._Z11phase_threeILi24EEvPiiiii --------------------------
	.section	.text._Z11phase_threeILi24EEvPiiiii,"ax",@progbits
	.align	128
        .global         _Z11phase_threeILi24EEvPiiiii
        .type           _Z11phase_threeILi24EEvPiiiii,@function
        .size           _Z11phase_threeILi24EEvPiiiii,(.L_x_58 - _Z11phase_threeILi24EEvPiiiii)
        .other          _Z11phase_threeILi24EEvPiiiii,@"STO_CUDA_ENTRY STV_DEFAULT"
_Z11phase_threeILi24EEvPiiiii:
.text._Z11phase_threeILi24EEvPiiiii:
        /* <DEDUP_REMOVED lines=31> */
[----:B------:R-:W1:Y:S01]  /*01f0*/  S2R R12, SR_CgaCtaId ;  /* 0x00000000000c7919 */ /* 0x000e620000008800 */
[----:B------:R-:W-:-:S05]  /*0200*/  MOV R9, 0x400 ;  /* 0x0000040000097802 */ /* 0x000fca0000000f00 */
[----:B------:R-:W-:Y:S01]  /*0210*/  VIADD R11, R9, 0x900 ;  /* 0x00000900090b7836 */ /* 0x000fe20000000000 */
[----:B-1----:R-:W-:-:S04]  /*0220*/  LEA R17, R12, R9, 0x18 ;  /* 0x000000090c117211 */ /* 0x002fc800078ec0ff */
[----:B------:R-:W-:Y:S02]  /*0230*/  LEA R11, R12, R11, 0x18 ;  /* 0x0000000b0c0b7211 */ /* 0x000fe400078ec0ff */
[----:B------:R-:W-:Y:S01]  /*0240*/  VIMNMX R12, PT, PT, R0, R3, !PT ;  /* 0x00000003000c7248 */ /* 0x000fe20007fe0100 */
[----:B------:R-:W-:-:S03]  /*0250*/  IMAD R17, R2, 0x60, R17 ;  /* 0x0000006002117824 */ /* 0x000fc600078e0211 */
[----:B------:R-:W-:Y:S01]  /*0260*/  ISETP.GE.AND P0, PT, R12, UR6, PT ;  /* 0x000000060c007c0c */ /* 0x000fe2000bf06270 */
[----:B------:R-:W-:Y:S02]  /*0270*/  IMAD R9, R2, 0x60, R11 ;  /* 0x0000006002097824 */ /* 0x000fe400078e020b */
[C---:B0-----:R-:W-:Y:S02]  /*0280*/  IMAD R5, R16.reuse, 0x4, R17 ;  /* 0x0000000410057824 */ /* 0x041fe400078e0211 */
[----:B------:R-:W-:-:S03]  /*0290*/  IMAD R9, R16, 0x4, R9 ;  /* 0x0000000410097824 */ /* 0x000fc600078e0209 */
[----:B--2---:R0:W-:Y:S04]  /*02a0*/  STS [R5], R8 ;  /* 0x0000000805007388 */ /* 0x0041e80000000800 */
[----:B---3--:R0:W-:Y:S01]  /*02b0*/  STS [R9], R10 ;  /* 0x0000000a09007388 */ /* 0x0081e20000000800 */
[----:B------:R-:W-:Y:S05]  /*02c0*/  @P0 EXIT ;  /* 0x000000000000094d */ /* 0x000fea0003800000 */
[----:B0-----:R-:W0:Y:S01]  /*02d0*/  LDC.64 R4, c[0x0][0x380] ;  /* 0x0000e000ff047b82 */ /* 0x001e220000000a00 */
[----:B------:R-:W1:Y:S07]  /*02e0*/  LDCU UR6, c[0x0][0x38c] ;  /* 0x00007180ff0677ac */ /* 0x000e6e0008000800 */
[----:B------:R-:W-:Y:S01]  /*02f0*/  BAR.SYNC.DEFER_BLOCKING 0x0 ;  /* 0x0000000000007b1d */ /* 0x000fe20000010000 */
[----:B-1----:R-:W-:-:S04]  /*0300*/  IMAD R3, R0, UR6, R3 ;  /* 0x0000000600037c24 */ /* 0x002fc8000f8e0203 */
[----:B0-----:R-:W-:Y:S01]  /*0310*/  IMAD.WIDE R2, R3, 0x4, R4 ;  /* 0x0000000403027825 */ /* 0x001fe200078e0204 */
[----:B------:R-:W-:Y:S04]  /*0320*/  LDS.128 R12, [R17] ;  /* 0x00000000110c7984 */ /* 0x000fe80000000c00 */
[----:B------:R-:W2:Y:S01]  /*0330*/  LDG.E R0, desc[UR4][R2.64] ;  /* 0x0000000402007981 */ /* 0x000ea2000c1e1900 */
[----:B------:R-:W-:-:S03]  /*0340*/  IMAD R16, R16, 0x4, R11 ;  /* 0x0000000410107824 */ /* 0x000fc600078e020b */
[----:B------:R-:W-:Y:S04]  /*0350*/  LDS.128 R8, [R17+0x10] ;  /* 0x0000100011087984 */ /* 0x000fe80000000c00 */
[----:B------:R-:W0:Y:S04]  /*0360*/  LDS R5, [R16] ;  /* 0x0000000010057984 */ /* 0x000e280000000800 */
[----:B------:R-:W1:Y:S04]  /*0370*/  LDS R18, [R16+0x60] ;  /* 0x0000600010127984 */ /* 0x000e680000000800 */
[----:B------:R-:W3:Y:S04]  /*0380*/  LDS R21, [R16+0xc0] ;  /* 0x0000c00010157984 */ /* 0x000ee80000000800 */
[----:B------:R-:W4:Y:S04]  /*0390*/  LDS R22, [R16+0x120] ;  /* 0x0001200010167984 */ /* 0x000f280000000800 */
[----:B------:R-:W5:Y:S04]  /*03a0*/  LDS R19, [R16+0x180] ;  /* 0x0001800010137984 */ /* 0x000f680000000800 */
[----:B------:R-:W5:Y:S04]  /*03b0*/  LDS R20, [R16+0x1e0] ;  /* 0x0001e00010147984 */ /* 0x000f680000000800 */
[----:B------:R-:W5:Y:S04]  /*03c0*/  LDS R23, [R16+0x240] ;  /* 0x0002400010177984 */ /* 0x000f680000000800 */
[----:B------:R-:W5:Y:S04]  /*03d0*/  LDS R24, [R16+0x2a0] ;  /* 0x0002a00010187984 */ /* 0x000f680000000800 */
[----:B------:R-:W-:Y:S04]  /*03e0*/  LDS R25, [R16+0x300] ;  /* 0x0003000010197984 */ /* 0x000fe80000000800 */
        /* <DEDUP_REMOVED lines=47> */
.L_x_8:
        /* <DEDUP_REMOVED lines=10> */
.L_x_58:


//--------------------- .text._Z9phase_twoILi24EEvPiiiii --------------------------
	.section	.text._Z9phase_twoILi24EEvPiiiii,"ax",@progbits
	.align	128
        .global         _Z9phase_twoILi24EEvPiiiii
        .type           _Z9phase_twoILi24EEvPiiiii,@function
        .size           _Z9phase_twoILi24EEvPiiiii,(.L_x_59 - _Z9phase_twoILi24EEvPiiiii)
        .other          _Z9phase_twoILi24EEvPiiiii,@"STO_CUDA_ENTRY STV_DEFAULT"
_Z9phase_twoILi24EEvPiiiii:
.text._Z9phase_twoILi24EEvPiiiii:
        /* <DEDUP_REMOVED lines=16> */
.L_x_9:
[----:B------:R-:W0:Y:S01]  /*0100*/  S2R R15, SR_TID.X ;  /* 0x00000000000f7919 */ /* 0x000e220000002100 */
[----:B------:R-:W0:Y:S01]  /*0110*/  LDCU UR5, c[0x0][0x394] ;  /* 0x00007280ff0577ac */ /* 0x000e220008000800 */
[----:B------:R-:W1:Y:S01]  /*0120*/  S2R R13, SR_TID.Y ;  /* 0x00000000000d7919 */ /* 0x000e620000002200 */
[----:B0-----:R-:W-:Y:S02]  /*0130*/  VIADD R3, R15, UR5 ;  /* 0x000000050f037c36 */ /* 0x001fe40008000000 */
[----:B-1----:R-:W-:Y:S02]  /*0140*/  IMAD R0, R2, 0x18, R13 ;  /* 0x0000001802007824 */ /* 0x002fe400078e020d */
[----:B------:R-:W-:Y:S02]  /*0150*/  VIADD R5, R13, UR5 ;  /* 0x000000050d057c36 */ /* 0x000fe40008000000 */
[----:B------:R-:W-:-:S07]  /*0160*/  IMAD.MOV.U32 R2, RZ, RZ, R3 ;  /* 0x000000ffff027224 */ /* 0x000fce00078e0003 */
.L_x_10:
[----:B------:R-:W0:Y:S01]  /*0170*/  LDCU UR8, c[0x0][0x390] ;  /* 0x00007200ff0877ac */ /* 0x000e220008000800 */
[----:B------:R-:W1:Y:S01]  /*0180*/  LDC.64 R6, c[0x0][0x380] ;  /* 0x0000e000ff067b82 */ /* 0x000e620000000a00 */
[----:B------:R-:W-:Y:S01]  /*0190*/  VIMNMX R4, PT, PT, R5, R2, !PT ;  /* 0x0000000205047248 */ /* 0x000fe20007fe0100 */
[----:B------:R-:W-:Y:S01]  /*01a0*/  HFMA2 R10, -RZ, RZ, 0.9501953125, -12 ;  /* 0x3b9aca00ff0a7431 */ /* 0x000fe200000001ff */
        /* <DEDUP_REMOVED lines=12> */
[----:B------:R-:W-:Y:S01]  /*0270*/  MOV R0, 0x400 ;  /* 0x0000040000007802 */ /* 0x000fe20000000f00 */
[----:B------:R-:W0:Y:S04]  /*0280*/  S2R R11, SR_CgaCtaId ;  /* 0x00000000000b7919 */ /* 0x000e280000008800 */
[----:B------:R-:W-:Y:S01]  /*0290*/  VIADD R4, R0, 0x900 ;  /* 0x0000090000047836 */ /* 0x000fe20000000000 */
[----:B0-----:R-:W-:-:S04]  /*02a0*/  LEA R8, R11, R0, 0x18 ;  /* 0x000000000b087211 */ /* 0x001fc800078ec0ff */
[----:B------:R-:W-:Y:S01]  /*02b0*/  LEA R11, R11, R4, 0x18 ;  /* 0x000000040b0b7211 */ /* 0x000fe200078ec0ff */
[----:B------:R-:W-:-:S04]  /*02c0*/  IMAD R4, R13, 0x60, R8 ;  /* 0x000000600d047824 */ /* 0x000fc800078e0208 */
[----:B------:R-:W-:Y:S02]  /*02d0*/  IMAD R5, R13, 0x60, R11 ;  /* 0x000000600d057824 */ /* 0x000fe400078e020b */
        /* <DEDUP_REMOVED lines=9> */
[----:B------:R-:W-:-:S05]  /*0370*/  IMAD R5, R15, 0x4, R11 ;  /* 0x000000040f057824 */ /* 0x000fca00078e020b */
[----:B------:R-:W-:Y:S04]  /*0380*/  LDS R6, [R4] ;  /* 0x0000000004067984 */ /* 0x000fe80000000800 */
[----:B------:R-:W1:Y:S04]  /*0390*/  LDS R7, [R5] ;  /* 0x0000000005077984 */ /* 0x000e680000000800 */
[----:B------:R-:W2:Y:S01]  /*03a0*/  LDS R8, [R0] ;  /* 0x0000000000087984 */ /* 0x000ea20000000800 */
[----:B-1----:R-:W-:-:S05]  /*03b0*/  IMAD.IADD R7, R6, 0x1, R7 ;  /* 0x0000000106077824 */ /* 0x002fca00078e0207 */
[----:B--2---:R-:W-:-:S13]  /*03c0*/  ISETP.GE.AND P0, PT, R7, R8, PT ;  /* 0x000000080700720c */ /* 0x004fda0003f06270 */
[----:B------:R-:W-:Y:S01]  /*03d0*/  @!P0 STS [R0], R7 ;  /* 0x0000000700008388 */ /* 0x000fe20000000800 */
[----:B------:R-:W-:Y:S06]  /*03e0*/  BAR.SYNC.DEFER_BLOCKING 0x0 ;  /* 0x0000000000007b1d */ /* 0x000fec0000010000 */
[----:B------:R-:W-:Y:S04]  /*03f0*/  LDS R6, [R4+0x4] ;  /* 0x0000040004067984 */ /* 0x000fe80000000800 */
[----:B0-----:R-:W0:Y:S04]  /*0400*/  LDS R9, [R5+0x60] ;  /* 0x0000600005097984 */ /* 0x001e280000000800 */
        /* <DEDUP_REMOVED lines=161> */
.L_x_12:
        /* <DEDUP_REMOVED lines=170> */
.L_x_13:
[----:B------:R-:W-:Y:S05]  /*18c0*/  BSYNC.RECONVERGENT B0 ;  /* 0x0000000000007941 */ /* 0x000fea0003800200 */
.L_x_11:
[----:B------:R-:W-:Y:S01]  /*18d0*/  STG.E desc[UR6][R2.64], R7 ;  /* 0x0000000702007986 */ /* 0x000fe2000c101906 */
[----:B------:R-:W-:Y:S05]  /*18e0*/  EXIT ;  /* 0x000000000000794d */ /* 0x000fea0003800000 */
.L_x_14:
        /* <DEDUP_REMOVED lines=9> */
.L_x_59:


//--------------------- .text._Z9phase_oneILi24EEvPiiiii --------------------------
	.section	.text._Z9phase_oneILi24EEvPiiiii,"ax",@progbits
	.align	128
        .global         _Z9phase_oneILi24EEvPiiiii
        .type           _Z9phase_oneILi24EEvPiiiii,@function
        .size           _Z9phase_oneILi24EEvPiiiii,(.L_x_60 - _Z9phase_oneILi24EEvPiiiii)
        .other          _Z9phase_oneILi24EEvPiiiii,@"STO_CUDA_ENTRY STV_DEFAULT"
_Z9phase_oneILi24EEvPiiiii:
.text._Z9phase_oneILi24EEvPiiiii:
        /* <DEDUP_REMOVED lines=15> */
[----:B------:R-:W-:Y:S01]  /*00f0*/  MOV R0, 0x400 ;  /* 0x0000040000007802 */ /* 0x000fe20000000f00 */
[----:B------:R-:W0:Y:S03]  /*0100*/  S2R R7, SR_CgaCtaId ;  /* 0x0000000000077919 */ /* 0x000e260000008800 */
[----:B0-----:R-:W-:-:S05]  /*0110*/  LEA R6, R7, R0, 0x18 ;  /* 0x0000000007067211 */ /* 0x001fca00078ec0ff */
[----:B------:R-:W-:-:S04]  /*0120*/  IMAD R4, R9, 0x60, R6 ;  /* 0x0000006009047824 */ /* 0x000fc800078e0206 */
[----:B------:R-:W-:-:S05]  /*0130*/  IMAD R0, R11, 0x4, R4 ;  /* 0x000000040b007824 */ /* 0x000fca00078e0204 */
[----:B--2---:R0:W-:Y:S01]  /*0140*/  STS [R0], R5 ;  /* 0x0000000500007388 */ /* 0x0041e20000000800 */
[----:B------:R-:W-:Y:S05]  /*0150*/  @P0 EXIT ;  /* 0x000000000000094d */ /* 0x000fea0003800000 */
[----:B------:R-:W-:Y:S01]  /*0160*/  BAR.SYNC.DEFER_BLOCKING 0x0 ;  /* 0x0000000000007b1d */ /* 0x000fe20000010000 */
[----:B0-----:R-:W-:-:S05]  /*0170*/  IMAD R5, R11, 0x4, R6 ;  /* 0x000000040b057824 */ /* 0x001fca00078e0206 */
        /* <DEDUP_REMOVED lines=170> */
.L_x_15:
        /* <DEDUP_REMOVED lines=14> */
.L_x_60:


//--------------------- .text._Z11phase_threeILi16EEvPiiiii --------------------------
	.section	.text._Z11phase_threeILi16EEvPiiiii,"ax",@progbits
	.align	128
        .global         _Z11phase_threeILi16EEvPiiiii
        .type           _Z11phase_threeILi16EEvPiiiii,@function
        .size           _Z11phase_threeILi16EEvPiiiii,(.L_x_61 - _Z11phase_threeILi16EEvPiiiii)
        .other          _Z11phase_threeILi16EEvPiiiii,@"STO_CUDA_ENTRY STV_DEFAULT"
_Z11phase_threeILi16EEvPiiiii:
.text._Z11phase_threeILi16EEvPiiiii:
        /* <DEDUP_REMOVED lines=50> */
[----:B------:R-:W-:Y:S01]  /*0320*/  LEA R16, R16, UR5, 0x2 ;  /* 0x0000000510107c11 */ /* 0x000fe2000f8e10ff */
[----:B------:R-:W-:Y:S04]  /*0330*/  LDS.128 R12, [R25] ;  /* 0x00000000190c7984 */ /* 0x000fe80000000c00 */
        /* <DEDUP_REMOVED lines=19> */
[----:B------:R-:W-:Y:S01]  /*0470*/  LDS R27, [R16+0x300] ;  /* 0x00030000101b7984 */ /* 0x000fe20000000800 */
[----:B-----5:R-:W-:-:S03]  /*0480*/  VIADDMNMX R17, R17, R4, R26, PT ;  /* 0x0000000411117246 */ /* 0x020fc6000380011a */
[----:B------:R-:W4:Y:S01]  /*0490*/  LDS.128 R12, [R25+0x30] ;  /* 0x00003000190c7984 */ /* 0x000f220000000c00 */
[----:B------:R-:W-:-:S03]  /*04a0*/  VIADDMNMX R17, R18, R5, R17, PT ;  /* 0x0000000512117246 */ /* 0x000fc60003800111 */
[----:B------:R-:W5:Y:S01]  /*04b0*/  LDS R4, [R16+0x340] ;  /* 0x0003400010047984 */ /* 0x000f620000000800 */
[----:B------:R-:W-:-:S03]  /*04c0*/  VIADDMNMX R6, R19, R6, R17, PT ;  /* 0x0000000613067246 */ /* 0x000fc60003800111 */
[----:B------:R-:W5:Y:S01]  /*04d0*/  LDS R5, [R16+0x380] ;  /* 0x0003800010057984 */ /* 0x000f620000000800 */
[----:B------:R-:W-:-:S03]  /*04e0*/  VIADDMNMX R6, R20, R7, R6, PT ;  /* 0x0000000714067246 */ /* 0x000fc60003800106 */
[----:B------:R-:W5:Y:S01]  /*04f0*/  LDS R18, [R16+0x3c0] ;  /* 0x0003c00010127984 */ /* 0x000f620000000800 */
[----:B0-----:R-:W-:-:S04]  /*0500*/  VIADDMNMX R6, R21, R8, R6, PT ;  /* 0x0000000815067246 */ /* 0x001fc80003800106 */
[----:B-1----:R-:W-:-:S04]  /*0510*/  VIADDMNMX R6, R22, R9, R6, PT ;  /* 0x0000000916067246 */ /* 0x002fc80003800106 */
[----:B------:R-:W-:-:S04]  /*0520*/  VIADDMNMX R6, R23, R10, R6, PT ;  /* 0x0000000a17067246 */ /* 0x000fc80003800106 */
[----:B---3--:R-:W-:-:S04]  /*0530*/  VIADDMNMX R6, R24, R11, R6, PT ;  /* 0x0000000b18067246 */ /* 0x008fc80003800106 */
[----:B----4-:R-:W-:-:S04]  /*0540*/  VIADDMNMX R6, R27, R12, R6, PT ;  /* 0x0000000c1b067246 */ /* 0x010fc80003800106 */
[----:B-----5:R-:W-:-:S04]  /*0550*/  VIADDMNMX R4, R4, R13, R6, PT ;  /* 0x0000000d04047246 */ /* 0x020fc80003800106 */
[----:B------:R-:W-:-:S04]  /*0560*/  VIADDMNMX R4, R5, R14, R4, PT ;  /* 0x0000000e05047246 */ /* 0x000fc80003800104 */
[----:B------:R-:W-:-:S04]  /*0570*/  VIADDMNMX R15, R18, R15, R4, PT ;  /* 0x0000000f120f7246 */ /* 0x000fc80003800104 */
[----:B--2---:R-:W-:-:S13]  /*0580*/  ISETP.GE.AND P0, PT, R15, R0, PT ;  /* 0x000000000f00720c */ /* 0x004fda0003f06270 */
[----:B------:R-:W-:Y:S05]  /*0590*/  @P0 EXIT ;  /* 0x000000000000094d */ /* 0x000fea0003800000 */
[----:B------:R-:W-:Y:S01]  /*05a0*/  STG.E desc[UR8][R2.64], R15 ;  /* 0x0000000f02007986 */ /* 0x000fe2000c101908 */
[----:B------:R-:W-:Y:S05]  /*05b0*/  EXIT ;  /* 0x000000000000794d */ /* 0x000fea0003800000 */
.L_x_16:
        /* <DEDUP_REMOVED lines=12> */
.L_x_61:


//--------------------- .text._Z9phase_twoILi16EEvPiiiii --------------------------
	.section	.text._Z9phase_twoILi16EEvPiiiii,"ax",@progbits
	.align	128
        .global         _Z9phase_twoILi16EEvPiiiii
        .type           _Z9phase_twoILi16EEvPiiiii,@function
        .size           _Z9phase_twoILi16EEvPiiiii,(.L_x_62 - _Z9phase_twoILi16EEvPiiiii)
        .other          _Z9phase_twoILi16EEvPiiiii,@"STO_CUDA_ENTRY STV_DEFAULT"
_Z9phase_twoILi16EEvPiiiii:
.text._Z9phase_twoILi16EEvPiiiii:
        /* <DEDUP_REMOVED lines=16> */
.L_x_17:
[----:B------:R-:W0:Y:S01]  /*0100*/  S2R R13, SR_TID.X ;  /* 0x00000000000d7919 */ /* 0x000e220000002100 */
[----:B------:R-:W0:Y:S01]  /*0110*/  LDCU UR4, c[0x0][0x394] ;  /* 0x00007280ff0477ac */ /* 0x000e220008000800 */
[----:B------:R-:W1:Y:S01]  /*0120*/  S2R R11, SR_TID.Y ;  /* 0x00000000000b7919 */ /* 0x000e620000002200 */
[----:B0-----:R-:W-:Y:S02]  /*0130*/  VIADD R3, R13, UR4 ;  /* 0x000000040d037c36 */ /* 0x001fe40008000000 */
[----:B-1----:R-:W-:-:S03]  /*0140*/  IMAD R0, R2, 0x10, R11 ;  /* 0x0000001002007824 */ /* 0x002fc600078e020b */
[----:B------:R-:W-:Y:S01]  /*0150*/  MOV R2, R3 ;  /* 0x0000000300027202 */ /* 0x000fe20000000f00 */
[----:B------:R-:W-:-:S07]  /*0160*/  VIADD R5, R11, UR4 ;  /* 0x000000040b057c36 */ /* 0x000fce0008000000 */
.L_x_18:
        /* <DEDUP_REMOVED lines=145> */
[----:B------:R-:W-:Y:S01]  /*0a80*/  MOV R8, R7 ;  /* 0x0000000700087202 */ /* 0x000fe20000000f00 */
[----:B------:R-:W-:Y:S06]  /*0a90*/  BRA `(.L_x_21) ;  /* 0x0000000400c87947 */ /* 0x000fec0003800000 */
.L_x_20:
        /* <DEDUP_REMOVED lines=114> */
.L_x_21:
[----:B------:R-:W-:Y:S05]  /*11c0*/  BSYNC.RECONVERGENT B0 ;  /* 0x0000000000007941 */ /* 0x000fea0003800200 */
.L_x_19:
[----:B------:R-:W-:Y:S01]  /*11d0*/  STG.E desc[UR8][R2.64], R8 ;  /* 0x0000000802007986 */ /* 0x000fe2000c101908 */
[----:B------:R-:W-:Y:S05]  /*11e0*/  EXIT ;  /* 0x000000000000794d */ /* 0x000fea0003800000 */
.L_x_22:
        /* <DEDUP_REMOVED lines=9> */
.L_x_62:


//--------------------- .text._Z9phase_oneILi16EEvPiiiii --------------------------
	.section	.text._Z9phase_oneILi16EEvPiiiii,"ax",@progbits
	.align	128
        .global         _Z9phase_oneILi16EEvPiiiii
        .type           _Z9phase_oneILi16EEvPiiiii,@function
        .size           _Z9phase_oneILi16EEvPiiiii,(.L_x_63 - _Z9phase_oneILi16EEvPiiiii)
        .other          _Z9phase_oneILi16EEvPiiiii,@"STO_CUDA_ENTRY STV_DEFAULT"
_Z9phase_oneILi16EEvPiiiii:
.text._Z9phase_oneILi16EEvPiiiii:
        /* <DEDUP_REMOVED lines=138> */
.L_x_23:
        /* <DEDUP_REMOVED lines=14> */
.L_x_63:


//--------------------- .text._Z11phase_threeILi8EEvPiiiii --------------------------
	.section	.text._Z11phase_threeILi8EEvPiiiii,"ax",@progbits
	.align	128
        .global         _Z11phase_threeILi8EEvPiiiii
        .type           _Z11phase_threeILi8EEvPiiiii,@function
        .size           _Z11phase_threeILi8EEvPiiiii,(.L_x_64 - _Z11phase_threeILi8EEvPiiiii)
        .other          _Z11phase_threeILi8EEvPiiiii,@"STO_CUDA_ENTRY STV_DEFAULT"
_Z11phase_threeILi8EEvPiiiii:
.text._Z11phase_threeILi8EEvPiiiii:
        /* <DEDUP_REMOVED lines=24> */
[----:B-1----:R-:W-:Y:S02]  /*0180*/  @!P1 IMAD R11, R8, R11, R5 ;  /* 0x0000000b080b9224 */ /* 0x002fe400078e0205 */
[----:B------:R-:W-:Y:S02]  /*0190*/  IMAD.MOV.U32 R8, RZ, RZ, 0x3b9aca00 ;  /* 0x3b9aca00ff087424 */ /* 0x000fe400078e00ff */
[----:B--2---:R-:W-:-:S04]  /*01a0*/  @!P0 IMAD.WIDE R2, R9, 0x4, R2 ;  /* 0x0000000409028825 */ /* 0x004fc800078e0202 */
[----:B------:R-:W-:Y:S01]  /*01b0*/  IMAD.MOV.U32 R9, RZ, RZ, 0x3b9aca00 ;  /* 0x3b9aca00ff097424 */ /* 0x000fe200078e00ff */
        /* <DEDUP_REMOVED lines=23> */
[----:B------:R-:W-:Y:S04]  /*0330*/  LDS.128 R8, [R13+0x10] ;  /* 0x000010000d087984 */ /* 0x000fe80000000c00 */
[----:B------:R-:W2:Y:S04]  /*0340*/  LDG.E R0, desc[UR8][R2.64] ;  /* 0x0000000802007981 */ /* 0x000ea8000c1e1900 */
[----:B------:R-:W-:Y:S04]  /*0350*/  LDS R15, [R12] ;  /* 0x000000000c0f7984 */ /* 0x000fe80000000800 */
[----:B------:R-:W0:Y:S04]  /*0360*/  LDS.128 R4, [R13] ;  /* 0x000000000d047984 */ /* 0x000e280000000c00 */
[----:B------:R-:W1:Y:S04]  /*0370*/  LDS R14, [R12+0x20] ;  /* 0x000020000c0e7984 */ /* 0x000e680000000800 */
[----:B------:R-:W3:Y:S04]  /*0380*/  LDS R16, [R12+0x40] ;  /* 0x000040000c107984 */ /* 0x000ee80000000800 */
[----:B------:R-:W4:Y:S04]  /*0390*/  LDS R17, [R12+0x60] ;  /* 0x000060000c117984 */ /* 0x000f280000000800 */
[----:B------:R-:W5:Y:S04]  /*03a0*/  LDS R18, [R12+0x80] ;  /* 0x000080000c127984 */ /* 0x000f680000000800 */
[----:B------:R-:W5:Y:S04]  /*03b0*/  LDS R19, [R12+0xa0] ;  /* 0x0000a0000c137984 */ /* 0x000f680000000800 */
[----:B------:R-:W5:Y:S04]  /*03c0*/  LDS R20, [R12+0xc0] ;  /* 0x0000c0000c147984 */ /* 0x000f680000000800 */
[----:B------:R-:W5:Y:S01]  /*03d0*/  LDS R21, [R12+0xe0] ;  /* 0x0000e0000c157984 */ /* 0x000f620000000800 */
[----:B0-----:R-:W-:-:S05]  /*03e0*/  IMAD.IADD R4, R4, 0x1, R15 ;  /* 0x0000000104047824 */ /* 0x001fca00078e020f */
[----:B-1----:R-:W-:-:S04]  /*03f0*/  VIADDMNMX R5, R14, R5, R4, PT ;  /* 0x000000050e057246 */ /* 0x002fc80003800104 */
[----:B---3--:R-:W-:-:S04]  /*0400*/  VIADDMNMX R6, R16, R6, R5, PT ;  /* 0x0000000610067246 */ /* 0x008fc80003800105 */
[----:B----4-:R-:W-:-:S04]  /*0410*/  VIADDMNMX R7, R17, R7, R6, PT ;  /* 0x0000000711077246 */ /* 0x010fc80003800106 */
[----:B-----5:R-:W-:-:S04]  /*0420*/  VIADDMNMX R8, R18, R8, R7, PT ;  /* 0x0000000812087246 */ /* 0x020fc80003800107 */
[----:B------:R-:W-:-:S04]  /*0430*/  VIADDMNMX R9, R19, R9, R8, PT ;  /* 0x0000000913097246 */ /* 0x000fc80003800108 */
[----:B------:R-:W-:-:S04]  /*0440*/  VIADDMNMX R10, R20, R10, R9, PT ;  /* 0x0000000a140a7246 */ /* 0x000fc80003800109 */
[----:B------:R-:W-:-:S04]  /*0450*/  VIADDMNMX R11, R21, R11, R10, PT ;  /* 0x0000000b150b7246 */ /* 0x000fc8000380010a */
[----:B--2---:R-:W-:-:S13]  /*0460*/  ISETP.GE.AND P0, PT, R11, R0, PT ;  /* 0x000000000b00720c */ /* 0x004fda0003f06270 */
[----:B------:R-:W-:Y:S05]  /*0470*/  @P0 EXIT ;  /* 0x000000000000094d */ /* 0x000fea0003800000 */
[----:B------:R-:W-:Y:S01]  /*0480*/  STG.E desc[UR8][R2.64], R11 ;  /* 0x0000000b02007986 */ /* 0x000fe2000c101908 */
[----:B------:R-:W-:Y:S05]  /*0490*/  EXIT ;  /* 0x000000000000794d */ /* 0x000fea0003800000 */
.L_x_24:
        /* <DEDUP_REMOVED lines=14> */
.L_x_64:


//--------------------- .text._Z9phase_twoILi8EEvPiiiii --------------------------
	.section	.text._Z9phase_twoILi8EEvPiiiii,"ax",@progbits
	.align	128
        .global         _Z9phase_twoILi8EEvPiiiii
        .type           _Z9phase_twoILi8EEvPiiiii,@function
        .size           _Z9phase_twoILi8EEvPiiiii,(.L_x_65 - _Z9phase_twoILi8EEvPiiiii)
        .other          _Z9phase_twoILi8EEvPiiiii,@"STO_CUDA_ENTRY STV_DEFAULT"
_Z9phase_twoILi8EEvPiiiii:
.text._Z9phase_twoILi8EEvPiiiii:
        /* <DEDUP_REMOVED lines=16> */
.L_x_25:
[----:B------:R-:W0:Y:S01]  /*0100*/  S2R R13, SR_TID.X ;  /* 0x00000000000d7919 */ /* 0x000e220000002100 */
[----:B------:R-:W0:Y:S01]  /*0110*/  LDCU UR4, c[0x0][0x394] ;  /* 0x00007280ff0477ac */ /* 0x000e220008000800 */
[----:B------:R-:W1:Y:S01]  /*0120*/  S2R R11, SR_TID.Y ;  /* 0x00000000000b7919 */ /* 0x000e620000002200 */
[----:B0-----:R-:W-:Y:S01]  /*0130*/  VIADD R3, R13, UR4 ;  /* 0x000000040d037c36 */ /* 0x001fe20008000000 */
[----:B-1----:R-:W-:Y:S01]  /*0140*/  LEA R0, R2, R11, 0x3 ;  /* 0x0000000b02007211 */ /* 0x002fe200078e18ff */
[----:B------:R-:W-:Y:S02]  /*0150*/  VIADD R5, R11, UR4 ;  /* 0x000000040b057c36 */ /* 0x000fe40008000000 */
[----:B------:R-:W-:-:S07]  /*0160*/  IMAD.MOV.U32 R2, RZ, RZ, R3 ;  /* 0x000000ffff027224 */ /* 0x000fce00078e0003 */
.L_x_26:
        /* <DEDUP_REMOVED lines=22> */
[----:B------:R-:W-:Y:S02]  /*02d0*/  LEA R5, R11, UR5, 0x5 ;  /* 0x000000050b057c11 */ /* 0x000fe4000f8e28ff */
[----:B------:R-:W-:-:S03]  /*02e0*/  LEA R0, R13, R4, 0x2 ;  /* 0x000000040d007211 */ /* 0x000fc600078e10ff */
[----:B------:R-:W-:Y:S02]  /*02f0*/  IMAD R11, R13, 0x4, R5 ;  /* 0x000000040d0b7824 */ /* 0x000fe400078e0205 */
        /* <DEDUP_REMOVED lines=62> */
[----:B------:R-:W-:Y:S05]  /*06e0*/  @P0 BRA `(.L_x_29) ;  /* 0x0000000000f40947 */ /* 0x000fea0003800000 */
[----:B------:R1:W-:Y:S01]  /*06f0*/  STS [R0], R9 ;  /* 0x0000000900007388 */ /* 0x0003e20000000800 */
[----:B------:R-:W-:Y:S01]  /*0700*/  IMAD.MOV.U32 R8, RZ, RZ, R9 ;  /* 0x000000ffff087224 */ /* 0x000fe200078e0009 */
[----:B------:R-:W-:Y:S06]  /*0710*/  BRA `(.L_x_29) ;  /* 0x0000000000e87947 */ /* 0x000fec0003800000 */
.L_x_28:
        /* <DEDUP_REMOVED lines=58> */
.L_x_29:
[----:B------:R-:W-:Y:S05]  /*0ac0*/  BSYNC.RECONVERGENT B0 ;  /* 0x0000000000007941 */ /* 0x000fea0003800200 */
.L_x_27:
[----:B------:R-:W-:Y:S01]  /*0ad0*/  STG.E desc[UR8][R2.64], R8 ;  /* 0x0000000802007986 */ /* 0x000fe2000c101908 */
[----:B------:R-:W-:Y:S05]  /*0ae0*/  EXIT ;  /* 0x000000000000794d */ /* 0x000fea0003800000 */
.L_x_30:
        /* <DEDUP_REMOVED lines=9> */
.L_x_65:


//--------------------- .text._Z9phase_oneILi8EEvPiiiii --------------------------
	.section	.text._Z9phase_oneILi8EEvPiiiii,"ax",@progbits
	.align	128
        .global         _Z9phase_oneILi8EEvPiiiii
        .type           _Z9phase_oneILi8EEvPiiiii,@function
        .size           _Z9phase_oneILi8EEvPiiiii,(.L_x_66 - _Z9phase_oneILi8EEvPiiiii)
        .other          _Z9phase_oneILi8EEvPiiiii,@"STO_CUDA_ENTRY STV_DEFAULT"
_Z9phase_oneILi8EEvPiiiii:
.text._Z9phase_oneILi8EEvPiiiii:
        /* <DEDUP_REMOVED lines=78> */
[----:B------:R-:W-:Y:S01]  /*04e0*/  @!P0 IMAD.MOV.U32 R8, RZ, RZ, R9 ;  /* 0x000000ffff088224 */ /* 0x000fe200078e0009 */
[----:B------:R-:W-:Y:S04]  /*04f0*/  @!P0 STS [R0], R9 ;  /* 0x0000000900008388 */ /* 0x000fe80000000800 */
[----:B------:R-:W-:Y:S01]  /*0500*/  STG.E desc[UR6][R2.64], R8 ;  /* 0x0000000802007986 */ /* 0x000fe2000c101906 */
[----:B------:R-:W-:Y:S05]  /*0510*/  EXIT ;  /* 0x000000000000794d */ /* 0x000fea0003800000 */
.L_x_31:
        /* <DEDUP_REMOVED lines=14> */
.L_x_66:


//--------------------- .text._Z11phase_threePiiiii --------------------------
	.section	.text._Z11phase_threePiiiii,"ax",@progbits
	.align	128
        .global         _Z11phase_threePiiiii
        .type           _Z11phase_threePiiiii,@function
        .size           _Z11phase_threePiiiii,(.L_x_67 - _Z11phase_threePiiiii)
        .other          _Z11phase_threePiiiii,@"STO_CUDA_ENTRY STV_DEFAULT"
_Z11phase_threePiiiii:
.text._Z11phase_threePiiiii:
[----:B------:R-:W-:Y:S08]  /*0000*/  LDC R1, c[0x0][0x37c] ;  /* 0x0000df00ff017b82 */ /* 0x000ff00000000800 */
[----:B------:R-:W0:Y:S08]  /*0010*/  S2UR UR5, SR_CTAID.Y ;  /* 0x00000000000579c3 */ /* 0x000e300000002600 */
[----:B------:R-:W0:Y:S08]  /*0020*/  LDC R0, c[0x0][0x388] ;  /* 0x0000e200ff007b82 */ /* 0x000e300000000800 */
[----:B------:R-:W1:Y:S01]  /*0030*/  S2UR UR4, SR_CTAID.X ;  /* 0x00000000000479c3 */ /* 0x000e620000002500 */
[----:B0-----:R-:W-:-:S04]  /*0040*/  ISETP.NE.AND P0, PT, R0, UR5, PT ;  /* 0x0000000500007c0c */ /* 0x001fc8000bf05270 */
[----:B-1----:R-:W-:-:S13]  /*0050*/  ISETP.EQ.OR P0, PT, R0, UR4, !P0 ;  /* 0x0000000400007c0c */ /* 0x002fda000c702670 */
[----:B------:R-:W-:Y:S05]  /*0060*/  @P0 EXIT ;  /* 0x000000000000094d */ /* 0x000fea0003800000 */
[----:B------:R-:W0:Y:S01]  /*0070*/  S2R R15, SR_TID.Y ;  /* 0x00000000000f7919 */ /* 0x000e220000002200 */
[----:B------:R-:W0:Y:S01]  /*0080*/  LDC R6, c[0x0][0x360] ;  /* 0x0000d800ff067b82 */ /* 0x000e220000000800 */
[----:B------:R-:W1:Y:S01]  /*0090*/  LDCU.64 UR8, c[0x0][0x358] ;  /* 0x00006b00ff0877ac */ /* 0x000e620008000a00 */
[----:B------:R-:W-:Y:S01]  /*00a0*/  IMAD.MOV.U32 R14, RZ, RZ, 0x3b9aca00 ;  /* 0x3b9aca00ff0e7424 */ /* 0x000fe200078e00ff */
[----:B------:R-:W2:Y:S05]  /*00b0*/  S2R R16, SR_TID.X ;  /* 0x0000000000107919 */ /* 0x000eaa0000002100 */
[----:B------:R-:W3:Y:S01]  /*00c0*/  LDC.64 R4, c[0x0][0x390] ;  /* 0x0000e400ff047b82 */ /* 0x000ee20000000a00 */
[----:B0-----:R-:W-:-:S02]  /*00d0*/  IMAD R7, R6, UR5, R15 ;  /* 0x0000000506077c24 */ /* 0x001fc4000f8e020f */
[--C-:B---3--:R-:W-:Y:S02]  /*00e0*/  IMAD.IADD R11, R15, 0x1, R5.reuse ;  /* 0x000000010f0b7824 */ /* 0x108fe400078e0205 */
[----:B--2---:R-:W-:Y:S02]  /*00f0*/  IMAD.IADD R0, R16, 0x1, R5 ;  /* 0x0000000110007824 */ /* 0x004fe400078e0205 */
[----:B------:R-:W-:-:S03]  /*0100*/  IMAD R12, R6, UR4, R16 ;  /* 0x00000004060c7c24 */ /* 0x000fc6000f8e0210 */
[----:B------:R-:W-:Y:S02]  /*0110*/  VIMNMX R3, PT, PT, R7, R0, !PT ;  /* 0x0000000007037248 */ /* 0x000fe40007fe0100 */
[----:B------:R-:W-:Y:S02]  /*0120*/  VIMNMX R9, PT, PT, R12, R11, !PT ;  /* 0x0000000b0c097248 */ /* 0x000fe40007fe0100 */
[-C--:B------:R-:W-:Y:S02]  /*0130*/  ISETP.GE.AND P0, PT, R3, R4.reuse, PT ;  /* 0x000000040300720c */ /* 0x080fe40003f06270 */
[----:B------:R-:W-:-:S11]  /*0140*/  ISETP.GE.AND P1, PT, R9, R4, PT ;  /* 0x000000040900720c */ /* 0x000fd60003f26270 */
[----:B------:R-:W0:Y:S08]  /*0150*/  @!P0 LDC R13, c[0x0][0x38c] ;  /* 0x0000e300ff0d8b82 */ /* 0x000e300000000800 */
[----:B------:R-:W2:Y:S08]  /*0160*/  @!P1 LDC R10, c[0x0][0x38c] ;  /* 0x0000e300ff0a9b82 */ /* 0x000eb00000000800 */
[----:B------:R-:W3:Y:S08]  /*0170*/  @!P0 LDC.64 R8, c[0x0][0x380] ;  /* 0x0000e000ff088b82 */ /* 0x000ef00000000a00 */
[----:B------:R-:W4:Y:S01]  /*0180*/  @!P1 LDC.64 R2, c[0x0][0x380] ;  /* 0x0000e000ff029b82 */ /* 0x000f220000000a00 */
[----:B0-----:R-:W-:-:S02]  /*0190*/  @!P0 IMAD R13, R7, R13, R0 ;  /* 0x0000000d070d8224 */ /* 0x001fc400078e0200 */
[----:B--2---:R-:W-:Y:S02]  /*01a0*/  @!P1 IMAD R11, R11, R10, R12 ;  /* 0x0000000a0b0b9224 */ /* 0x004fe400078e020c */
[----:B---3--:R-:W-:-:S04]  /*01b0*/  @!P0 IMAD.WIDE R8, R13, 0x4, R8 ;  /* 0x000000040d088825 */ /* 0x008fc800078e0208 */
[----:B------:R-:W-:Y:S02]  /*01c0*/  IMAD.MOV.U32 R13, RZ, RZ, 0x3b9aca00 ;  /* 0x3b9aca00ff0d7424 */ /* 0x000fe400078e00ff */
[----:B----4-:R-:W-:-:S04]  /*01d0*/  @!P1 IMAD.WIDE R10, R11, 0x4, R2 ;  /* 0x000000040b0a9825 */ /* 0x010fc800078e0202 */
[----:B-1----:R0:W2:Y:S04]  /*01e0*/  @!P0 LDG.E R13, desc[UR8][R8.64] ;  /* 0x00000008080d8981 */ /* 0x0020a8000c1e1900 */
[----:B------:R-:W3:Y:S01]  /*01f0*/  @!P1 LDG.E R14, desc[UR8][R10.64] ;  /* 0x000000080a0e9981 */ /* 0x000ee2000c1e1900 */
[----:B------:R-:W1:Y:S01]  /*0200*/  S2UR UR5, SR_CgaCtaId ;  /* 0x00000000000579c3 */ /* 0x000e620000008800 */
[----:B------:R-:W-:Y:S01]  /*0210*/  UMOV UR4, 0x400 ;  /* 0x0000040000047882 */ /* 0x000fe20000000000 */
[----:B------:R-:W-:Y:S01]  /*0220*/  IMAD.SHL.U32 R0, R15, 0x80, RZ ;  /* 0x000000800f007824 */ /* 0x000fe200078e00ff */
[----:B------:R-:W-:Y:S01]  /*0230*/  VIMNMX R15, PT, PT, R7, R12, !PT ;  /* 0x0000000c070f7248 */ /* 0x000fe20007fe0100 */
[----:B------:R-:W-:-:S03]  /*0240*/  IMAD.SHL.U32 R3, R16, 0x4, RZ ;  /* 0x0000000410037824 */ /* 0x000fc600078e00ff */
[----:B------:R-:W-:Y:S01]  /*0250*/  ISETP.GE.AND P0, PT, R15, R4, PT ;  /* 0x000000040f00720c */ /* 0x000fe20003f06270 */
[----:B-1----:R-:W-:Y:S02]  /*0260*/  ULEA UR6, UR5, UR4, 0x18 ;  /* 0x0000000405067291 */ /* 0x002fe4000f8ec0ff */
[----:B------:R-:W-:-:S04]  /*0270*/  UIADD3 UR4, UPT, UPT, UR4, 0x1000, URZ ;  /* 0x0000100004047890 */ /* 0x000fc8000fffe0ff */
[----:B------:R-:W-:Y:S01]  /*0280*/  ULEA UR4, UR5, UR4, 0x18 ;  /* 0x0000000405047291 */ /* 0x000fe2000f8ec0ff */
[----:B------:R-:W-:-:S04]  /*0290*/  VIADD R2, R0, UR6 ;  /* 0x0000000600027c36 */ /* 0x000fc80008000000 */
[----:B0-----:R-:W-:Y:S01]  /*02a0*/  IMAD.IADD R8, R2, 0x1, R3 ;  /* 0x0000000102087824 */ /* 0x001fe200078e0203 */
[----:B------:R-:W-:-:S04]  /*02b0*/  IADD3 R9, PT, PT, R3, UR4, R0 ;  /* 0x0000000403097c10 */ /* 0x000fc8000fffe000 */
[----:B--2---:R0:W-:Y:S04]  /*02c0*/  STS [R8], R13 ;  /* 0x0000000d08007388 */ /* 0x0041e80000000800 */
[----:B---3--:R0:W-:Y:S01]  /*02d0*/  STS [R9], R14 ;  /* 0x0000000e09007388 */ /* 0x0081e20000000800 */
[----:B------:R-:W-:Y:S05]  /*02e0*/  @P0 EXIT ;  /* 0x000000000000094d */ /* 0x000fea0003800000 */
[----:B------:R-:W-:Y:S01]  /*02f0*/  BAR.SYNC.DEFER_BLOCKING 0x0 ;  /* 0x0000000000007b1d */ /* 0x000fe20000010000 */
[----:B------:R-:W-:Y:S01]  /*0300*/  VIADDMNMX.U32 R4, R4, -R5, R6, PT ;  /* 0x8000000504047246 */ /* 0x000fe20003800006 */
[----:B0-----:R-:W-:-:S03]  /*0310*/  VIADD R14, R3, UR4 ;  /* 0x00000004030e7c36 */ /* 0x001fc60008000000 */
[----:B------:R-:W-:Y:S01]  /*0320*/  ISETP.GE.U32.AND P0, PT, R4, 0x2, PT ;  /* 0x000000020400780c */ /* 0x000fe20003f06070 */
[----:B------:R-:W0:Y:S01]  /*0330*/  LDCU UR5, c[0x0][0x38c] ;  /* 0x00007180ff0577ac */ /* 0x000e220008000800 */
[----:B------:R-:W-:Y:S01]  /*0340*/  LDS R20, [R0+UR6] ;  /* 0x0000000600147984 */ /* 0x000fe20008000800 */
[----:B0-----:R-:W-:-:S03]  /*0350*/  IMAD R12, R7, UR5, R12 ;  /* 0x00000005070c7c24 */ /* 0x001fc6000f8e020c */
[----:B------:R-:W0:Y:S02]  /*0360*/  LDS R9, [R3+UR4] ;  /* 0x0000000403097984 */ /* 0x000e240008000800 */
[----:B0-----:R-:W-:-:S05]  /*0370*/  IMAD.IADD R20, R20, 0x1, R9 ;  /* 0x0000000114147824 */ /* 0x001fca00078e0209 */
[----:B------:R-:W-:Y:S05]  /*0380*/  @!P0 BRA `(.L_x_32) ;  /* 0x0000000400e88947 */ /* 0x000fea0003800000 */
[C---:B------:R-:W-:Y:S02]  /*0390*/  VIADD R5, R4.reuse, 0xfffffffe ;  /* 0xfffffffe04057836 */ /* 0x040fe40000000000 */
[----:B------:R-:W-:-:S03]  /*03a0*/  VIADD R15, R4, 0xffffffff ;  /* 0xffffffff040f7836 */ /* 0x000fc60000000000 */
[----:B------:R-:W-:Y:S01]  /*03b0*/  ISETP.GE.U32.AND P0, PT, R5, 0xf, PT ;  /* 0x0000000f0500780c */ /* 0x000fe20003f06070 */
[----:B------:R-:W-:Y:S01]  /*03c0*/  IMAD.MOV.U32 R5, RZ, RZ, 0x1 ;  /* 0x00000001ff057424 */ /* 0x000fe200078e00ff */
[----:B------:R-:W-:-:S11]  /*03d0*/  LOP3.LUT R21, R15, 0xf, RZ, 0xc0, !PT ;  /* 0x0000000f0f157812 */ /* 0x000fd600078ec0ff */
[----:B------:R-:W-:Y:S05]  /*03e0*/  @!P0 BRA `(.L_x_33) ;  /* 0x0000000000c48947 */ /* 0x000fea0003800000 */
[----:B------:R-:W-:Y:S01]  /*03f0*/  LOP3.LUT R17, R15, 0xfffffff0, RZ, 0xc0, !PT ;  /* 0xfffffff00f117812 */ /* 0x000fe200078ec0ff */
[----:B------:R-:W-:Y:S02]  /*0400*/  VIADD R13, R2, 0x20 ;  /* 0x00000020020d7836 */ /* 0x000fe40000000000 */
[----:B------:R-:W-:Y:S02]  /*0410*/  VIADD R16, R14, 0x400 ;  /* 0x000004000e107836 */ /* 0x000fe40000000000 */
[----:B------:R-:W-:Y:S02]  /*0420*/  IMAD.MOV.U32 R18, RZ, RZ, RZ ;  /* 0x000000ffff127224 */ /* 0x000fe400078e00ff */
[----:B------:R-:W-:-:S07]  /*0430*/  IMAD.MOV R17, RZ, RZ, -R17 ;  /* 0x000000ffff117224 */ /* 0x000fce00078e0a11 */
.L_x_34:
[----:B------:R-:W-:Y:S01]  /*0440*/  LDS.128 R8, [R13+-0x20] ;  /* 0xffffe0000d087984 */ /* 0x000fe20000000c00 */
[----:B------:R-:W-:Y:S02]  /*0450*/  VIADD R17, R17, 0x10 ;  /* 0x0000001011117836 */ /* 0x000fe40000000000 */
[----:B------:R-:W-:Y:S01]  /*0460*/  VIADD R18, R18, 0x10 ;  /* 0x0000001012127836 */ /* 0x000fe20000000000 */
[----:B------:R-:W0:Y:S02]  /*0470*/  LDS R19, [R16+-0x380] ;  /* 0xfffc800010137984 */ /* 0x000e240000000800 */
[----:B------:R-:W-:Y:S02]  /*0480*/  ISETP.NE.AND P0, PT, R17, RZ, PT ;  /* 0x000000ff1100720c */ /* 0x000fe40003f05270 */
[----:B------:R-:W1:Y:S04]  /*0490*/  LDS R26, [R16+-0x300] ;  /* 0xfffd0000101a7984 */ /* 0x000e680000000800 */
[----:B------:R-:W2:Y:S04]  /*04a0*/  LDS R27, [R16+-0x280] ;  /* 0xfffd8000101b7984 */ /* 0x000ea80000000800 */
[----:B------:R-:W-:Y:S04]  /*04b0*/  LDS R25, [R16+-0x200] ;  /* 0xfffe000010197984 */ /* 0x000fe80000000800 */
[----:B------:R-:W3:Y:S04]  /*04c0*/  LDS.128 R4, [R13+-0x10] ;  /* 0xfffff0000d047984 */ /* 0x000ee80000000c00 */
[----:B------:R-:W4:Y:S04]  /*04d0*/  LDS R22, [R16+-0x180] ;  /* 0xfffe800010167984 */ /* 0x000f280000000800 */
[----:B------:R-:W5:Y:S04]  /*04e0*/  LDS R23, [R16+-0x100] ;  /* 0xffff000010177984 */ /* 0x000f680000000800 */
[----:B------:R-:W5:Y:S01]  /*04f0*/  LDS R24, [R16+-0x80] ;  /* 0xffff800010187984 */ /* 0x000f620000000800 */
[----:B0-----:R-:W-:-:S03]  /*0500*/  VIADDMNMX R9, R19, R9, R20, PT ;  /* 0x0000000913097246 */ /* 0x001fc60003800114 */
[----:B------:R-:W-:Y:S01]  /*0510*/  LDS R19, [R16] ;  /* 0x0000000010137984 */ /* 0x000fe20000000800 */
[----:B-1----:R-:W-:-:S03]  /*0520*/  VIADDMNMX R10, R26, R10, R9, PT ;  /* 0x0000000a1a0a7246 */ /* 0x002fc60003800109 */
[----:B------:R-:W-:Y:S01]  /*0530*/  LDS R20, [R16+0x80] ;  /* 0x0000800010147984 */ /* 0x000fe20000000800 */
[----:B--2---:R-:W-:-:S03]  /*0540*/  VIADDMNMX R27, R27, R11, R10, PT ;  /* 0x0000000b1b1b7246 */ /* 0x004fc6000380010a */
[----:B------:R-:W0:Y:S01]  /*0550*/  LDS.128 R8, [R13] ;  /* 0x000000000d087984 */ /* 0x000e220000000c00 */
[----:B---3--:R-:W-:-:S03]  /*0560*/  VIADDMNMX R4, R25, R4, R27, PT ;  /* 0x0000000419047246 */ /* 0x008fc6000380011b */
[----:B------:R-:W1:Y:S01]  /*0570*/  LDS R25, [R16+0x100] ;  /* 0x0001000010197984 */ /* 0x000e620000000800 */
[----:B----4-:R-:W-:-:S03]  /*0580*/  VIADDMNMX R4, R22, R5, R4, PT ;  /* 0x0000000516047246 */ /* 0x010fc60003800104 */
[----:B------:R-:W2:Y:S01]  /*0590*/  LDS R22, [R16+0x180] ;  /* 0x0001800010167984 */ /* 0x000ea20000000800 */
[----:B-----5:R-:W-:-:S03]  /*05a0*/  VIADDMNMX R4, R23, R6, R4, PT ;  /* 0x0000000617047246 */ /* 0x020fc60003800104 */
[----:B------:R-:W-:Y:S01]  /*05b0*/  LDS R23, [R16+0x200] ;  /* 0x0002000010177984 */ /* 0x000fe20000000800 */
[----:B------:R-:W-:-:S03]  /*05c0*/  VIADDMNMX R26, R24, R7, R4, PT ;  /* 0x00000007181a7246 */ /* 0x000fc60003800104 */
[----:B------:R-:W3:Y:S04]  /*05d0*/  LDS.128 R4, [R13+0x10] ;  /* 0x000010000d047984 */ /* 0x000ee80000000c00 */
[----:B------:R-:W4:Y:S01]  /*05e0*/  LDS R24, [R16+0x280] ;  /* 0x0002800010187984 */ /* 0x000f220000000800 */
[----:B0-----:R-:W-:-:S03]  /*05f0*/  VIADDMNMX R8, R19, R8, R26, PT ;  /* 0x0000000813087246 */ /* 0x001fc6000380011a */
[----:B------:R-:W0:Y:S01]  /*0600*/  LDS R19, [R16+0x300] ;  /* 0x0003000010137984 */ /* 0x000e220000000800 */
[----:B------:R-:W-:-:S03]  /*0610*/  VIADDMNMX R26, R20, R9, R8, PT ;  /* 0x00000009141a7246 */ /* 0x000fc60003800108 */
[----:B------:R-:W5:Y:S01]  /*0620*/  LDS R8, [R16+0x380] ;  /* 0x0003800010087984 */ /* 0x000f620000000800 */
[----:B-1----:R-:W-:-:S03]  /*0630*/  VIADDMNMX R10, R25, R10, R26, PT ;  /* 0x0000000a190a7246 */ /* 0x002fc6000380011a */
[----:B------:R1:W-:Y:S01]  /*0640*/  LDS R9, [R13+0x20] ;  /* 0x000020000d097984 */ /* 0x0003e20000000800 */
[----:B--2---:R-:W-:-:S03]  /*0650*/  VIADDMNMX R10, R22, R11, R10, PT ;  /* 0x0000000b160a7246 */ /* 0x004fc6000380010a */
[----:B------:R2:W5:Y:S01]  /*0660*/  LDS R20, [R16+0x400] ;  /* 0x0004000010147984 */ /* 0x0005620000000800 */
[----:B-1----:R-:W-:Y:S01]  /*0670*/  VIADD R13, R13, 0x40 ;  /* 0x000000400d0d7836 */ /* 0x002fe20000000000 */
[----:B---3--:R-:W-:Y:S01]  /*0680*/  VIADDMNMX R4, R23, R4, R10, PT ;  /* 0x0000000417047246 */ /* 0x008fe2000380010a */
[----:B--2---:R-:W-:-:S03]  /*0690*/  VIADD R16, R16, 0x800 ;  /* 0x0000080010107836 */ /* 0x004fc60000000000 */
[----:B----4-:R-:W-:-:S04]  /*06a0*/  VIADDMNMX R4, R24, R5, R4, PT ;  /* 0x0000000518047246 */ /* 0x010fc80003800104 */
[----:B0-----:R-:W-:-:S04]  /*06b0*/  VIADDMNMX R4, R19, R6, R4, PT ;  /* 0x0000000613047246 */ /* 0x001fc80003800104 */
[----:B-----5:R-:W-:-:S04]  /*06c0*/  VIADDMNMX R4, R8, R7, R4, PT ;  /* 0x0000000708047246 */ /* 0x020fc80003800104 */
[----:B------:R-:W-:Y:S01]  /*06d0*/  VIADDMNMX R20, R20, R9, R4, PT ;  /* 0x0000000914147246 */ /* 0x000fe20003800104 */
[----:B------:R-:W-:Y:S06]  /*06e0*/  @P0 BRA `(.L_x_34) ;  /* 0xfffffffc00540947 */ /* 0x000fec000383ffff */
[----:B------:R-:W-:-:S07]  /*06f0*/  VIADD R5, R18, 0x1 ;  /* 0x0000000112057836 */ /* 0x000fce0000000000 */
.L_x_33:
[----:B------:R-:W-:-:S13]  /*0700*/  ISETP.NE.AND P0, PT, R21, RZ, PT ;  /* 0x000000ff1500720c */ /* 0x000fda0003f05270 */
[----:B------:R-:W-:Y:S05]  /*0710*/  @!P0 BRA `(.L_x_32) ;  /* 0x0000000400048947 */ /* 0x000fea0003800000 */
[----:B------:R-:W-:Y:S02]  /*0720*/  ISETP.GE.U32.AND P0, PT, R21, 0x8, PT ;  /* 0x000000081500780c */ /* 0x000fe40003f06070 */
[----:B------:R-:W-:-:S04]  /*0730*/  LOP3.LUT R25, R15, 0x7, RZ, 0xc0, !PT ;  /* 0x000000070f197812 */ /* 0x000fc800078ec0ff */
[----:B------:R-:W-:-:S07]  /*0740*/  ISETP.NE.AND P1, PT, R25, RZ, PT ;  /* 0x000000ff1900720c */ /* 0x000fce0003f25270 */
[----:B------:R-:W-:Y:S06]  /*0750*/  @!P0 BRA `(.L_x_35) ;  /* 0x00000000006c8947 */ /* 0x000fec0003800000 */
[C---:B------:R-:W-:Y:S02]  /*0760*/  IMAD R18, R5.reuse, 0x4, R2 ;  /* 0x0000000405127824 */ /* 0x040fe400078e0202 */
[C---:B------:R-:W-:Y:S02]  /*0770*/  IMAD R21, R5.reuse, 0x80, R14 ;  /* 0x0000008005157824 */ /* 0x040fe400078e020e */
[----:B------:R-:W-:Y:S01]  /*0780*/  VIADD R5, R5, 0x8 ;  /* 0x0000000805057836 */ /* 0x000fe20000000000 */
[----:B------:R-:W-:Y:S04]  /*0790*/  LDS R19, [R18] ;  /* 0x0000000012137984 */ /* 0x000fe80000000800 */
[----:B------:R-:W0:Y:S04]  /*07a0*/  LDS R22, [R21] ;  /* 0x0000000015167984 */ /* 0x000e280000000800 */
[----:B------:R-:W-:Y:S04]  /*07b0*/  LDS R24, [R18+0x4] ;  /* 0x0000040012187984 */ /* 0x000fe80000000800 */
[----:B------:R-:W1:Y:S04]  /*07c0*/  LDS R23, [R21+0x80] ;  /* 0x0000800015177984 */ /* 0x000e680000000800 */
[----:B------:R-:W-:Y:S04]  /*07d0*/  LDS R26, [R18+0x8] ;  /* 0x00000800121a7984 */ /* 0x000fe80000000800 */
[----:B------:R-:W2:Y:S04]  /*07e0*/  LDS R27, [R21+0x100] ;  /* 0x00010000151b7984 */ /* 0x000ea80000000800 */
[----:B------:R-:W-:Y:S04]  /*07f0*/  LDS R13, [R18+0xc] ;  /* 0x00000c00120d7984 */ /* 0x000fe80000000800 */
[----:B------:R-:W3:Y:S04]  /*0800*/  LDS R10, [R21+0x180] ;  /* 0x00018000150a7984 */ /* 0x000ee80000000800 */
[----:B------:R-:W-:Y:S04]  /*0810*/  LDS R11, [R18+0x10] ;  /* 0x00001000120b7984 */ /* 0x000fe80000000800 */
[----:B------:R-:W4:Y:S04]  /*0820*/  LDS R8, [R21+0x200] ;  /* 0x0002000015087984 */ /* 0x000f280000000800 */
[----:B------:R-:W-:Y:S04]  /*0830*/  LDS R9, [R18+0x14] ;  /* 0x0000140012097984 */ /* 0x000fe80000000800 */
[----:B------:R-:W5:Y:S01]  /*0840*/  LDS R6, [R21+0x280] ;  /* 0x0002800015067984 */ /* 0x000f620000000800 */
[----:B0-----:R-:W-:-:S03]  /*0850*/  VIADDMNMX R19, R22, R19, R20, PT ;  /* 0x0000001316137246 */ /* 0x001fc60003800114 */
[----:B------:R-:W-:Y:S04]  /*0860*/  LDS R7, [R18+0x18] ;  /* 0x0000180012077984 */ /* 0x000fe80000000800 */
[----:B------:R-:W0:Y:S01]  /*0870*/  LDS R4, [R21+0x300] ;  /* 0x0003000015047984 */ /* 0x000e220000000800 */
[----:B-1----:R-:W-:-:S03]  /*0880*/  VIADDMNMX R19, R23, R24, R19, PT ;  /* 0x0000001817137246 */ /* 0x002fc60003800113 */
[----:B------:R-:W-:Y:S04]  /*0890*/  LDS R16, [R18+0x1c] ;  /* 0x00001c0012107984 */ /* 0x000fe80000000800 */
[----:B------:R-:W1:Y:S01]  /*08a0*/  LDS R17, [R21+0x380] ;  /* 0x0003800015117984 */ /* 0x000e620000000800 */
[----:B--2---:R-:W-:-:S04]  /*08b0*/  VIADDMNMX R19, R27, R26, R19, PT ;  /* 0x0000001a1b137246 */ /* 0x004fc80003800113 */
[----:B---3--:R-:W-:-:S04]  /*08c0*/  VIADDMNMX R10, R10, R13, R19, PT ;  /* 0x0000000d0a0a7246 */ /* 0x008fc80003800113 */
[----:B----4-:R-:W-:-:S04]  /*08d0*/  VIADDMNMX R8, R8, R11, R10, PT ;  /* 0x0000000b08087246 */ /* 0x010fc8000380010a */
[----:B-----5:R-:W-:-:S04]  /*08e0*/  VIADDMNMX R6, R6, R9, R8, PT ;  /* 0x0000000906067246 */ /* 0x020fc80003800108 */
[----:B0-----:R-:W-:-:S04]  /*08f0*/  VIADDMNMX R4, R4, R7, R6, PT ;  /* 0x0000000704047246 */ /* 0x001fc80003800106 */
[----:B-1----:R-:W-:-:S07]  /*0900*/  VIADDMNMX R20, R17, R16, R4, PT ;  /* 0x0000001011147246 */ /* 0x002fce0003800104 */
.L_x_35:
        /* <DEDUP_REMOVED lines=15> */
[----:B------:R-:W3:Y:S01]  /*0a00*/  LDS R10, [R14+0x180] ;  /* 0x000180000e0a7984 */ /* 0x000ee20000000800 */
[----:B0-----:R-:W-:-:S04]  /*0a10*/  VIADDMNMX R4, R4, R7, R20, PT ;  /* 0x0000000704047246 */ /* 0x001fc80003800114 */
[----:B-1----:R-:W-:-:S04]  /*0a20*/  VIADDMNMX R4, R6, R9, R4, PT ;  /* 0x0000000906047246 */ /* 0x002fc80003800104 */
[----:B--2---:R-:W-:-:S04]  /*0a30*/  VIADDMNMX R4, R8, R11, R4, PT ;  /* 0x0000000b08047246 */ /* 0x004fc80003800104 */
[----:B---3--:R-:W-:-:S07]  /*0a40*/  VIADDMNMX R20, R10, R13, R4, PT ;  /* 0x0000000d0a147246 */ /* 0x008fce0003800104 */
.L_x_36:
[----:B------:R-:W-:Y:S05]  /*0a50*/  @!P1 BRA `(.L_x_32) ;  /* 0x0000000000349947 */ /* 0x000fea0003800000 */
[C---:B------:R-:W-:Y:S02]  /*0a60*/  IMAD R3, R5.reuse, 0x80, R3 ;  /* 0x0000008005037824 */ /* 0x040fe400078e0203 */
[----:B------:R-:W-:Y:S02]  /*0a70*/  IMAD R0, R5, 0x4, R0 ;  /* 0x0000000405007824 */ /* 0x000fe400078e0200 */
[----:B------:R-:W-:Y:S02]  /*0a80*/  IMAD.MOV R15, RZ, RZ, -R15 ;  /* 0x000000ffff0f7224 */ /* 0x000fe400078e0a0f */
[----:B------:R-:W-:Y:S02]  /*0a90*/  VIADD R3, R3, UR4 ;  /* 0x0000000403037c36 */ /* 0x000fe40008000000 */
[----:B------:R-:W-:-:S07]  /*0aa0*/  VIADD R0, R0, UR6 ;  /* 0x0000000600007c36 */ /* 0x000fce0008000000 */
.L_x_37:
[----:B------:R0:W-:Y:S01]  /*0ab0*/  LDS R5, [R0] ;  /* 0x0000000000057984 */ /* 0x0001e20000000800 */
[----:B------:R-:W-:-:S03]  /*0ac0*/  VIADD R15, R15, 0x1 ;  /* 0x000000010f0f7836 */ /* 0x000fc60000000000 */
[----:B------:R1:W2:Y:S02]  /*0ad0*/  LDS R2, [R3] ;  /* 0x0000000003027984 */ /* 0x0002a40000000800 */
[----:B------:R-:W-:Y:S01]  /*0ae0*/  ISETP.NE.AND P0, PT, R15, RZ, PT ;  /* 0x000000ff0f00720c */ /* 0x000fe20003f05270 */
[----:B0-----:R-:W-:Y:S02]  /*0af0*/  VIADD R0, R0, 0x4 ;  /* 0x0000000400007836 */ /* 0x001fe40000000000 */
[----:B-1----:R-:W-:Y:S01]  /*0b00*/  VIADD R3, R3, 0x80 ;  /* 0x0000008003037836 */ /* 0x002fe20000000000 */
[----:B--2---:R-:W-:-:S09]  /*0b10*/  VIADDMNMX R20, R2, R5, R20, PT ;  /* 0x0000000502147246 */ /* 0x004fd20003800114 */
[----:B------:R-:W-:Y:S05]  /*0b20*/  @P0 BRA `(.L_x_37) ;  /* 0xfffffffc00e00947 */ /* 0x000fea000383ffff */
.L_x_32:
[----:B------:R-:W0:Y:S02]  /*0b30*/  LDC.64 R2, c[0x0][0x380] ;  /* 0x0000e000ff027b82 */ /* 0x000e240000000a00 */
[----:B0-----:R-:W-:-:S05]  /*0b40*/  IMAD.WIDE R12, R12, 0x4, R2 ;  /* 0x000000040c0c7825 */ /* 0x001fca00078e0202 */
[----:B------:R-:W2:Y:S02]  /*0b50*/  LDG.E R3, desc[UR8][R12.64] ;  /* 0x000000080c037981 */ /* 0x000ea4000c1e1900 */
[----:B--2---:R-:W-:-:S13]  /*0b60*/  ISETP.GE.AND P0, PT, R20, R3, PT ;  /* 0x000000031400720c */ /* 0x004fda0003f06270 */
[----:B------:R-:W-:Y:S05]  /*0b70*/  @P0 EXIT ;  /* 0x000000000000094d */ /* 0x000fea0003800000 */
[----:B------:R-:W-:Y:S01]  /*0b80*/  STG.E desc[UR8][R12.64], R20 ;  /* 0x000000140c007986 */ /* 0x000fe2000c101908 */
[----:B------:R-:W-:Y:S05]  /*0b90*/  EXIT ;  /* 0x000000000000794d */ /* 0x000fea0003800000 */
.L_x_38:
        /* <DEDUP_REMOVED lines=14> */
.L_x_67:


//--------------------- .text._Z9phase_twoPiiiii  --------------------------
	.section	.text._Z9phase_twoPiiiii,"ax",@progbits
	.align	128
        .global         _Z9phase_twoPiiiii
        .type           _Z9phase_twoPiiiii,@function
        .size           _Z9phase_twoPiiiii,(.L_x_68 - _Z9phase_twoPiiiii)
        .other          _Z9phase_twoPiiiii,@"STO_CUDA_ENTRY STV_DEFAULT"
_Z9phase_twoPiiiii:
.text._Z9phase_twoPiiiii:
[----:B------:R-:W-:Y:S08]  /*0000*/  LDC R1, c[0x0][0x37c] ;  /* 0x0000df00ff017b82 */ /* 0x000ff00000000800 */
[----:B------:R-:W0:Y:S08]  /*0010*/  S2UR UR4, SR_CTAID.X ;  /* 0x00000000000479c3 */ /* 0x000e300000002500 */
[----:B------:R-:W0:Y:S02]  /*0020*/  LDC R0, c[0x0][0x388] ;  /* 0x0000e200ff007b82 */ /* 0x000e240000000800 */
[----:B0-----:R-:W-:-:S13]  /*0030*/  ISETP.NE.AND P0, PT, R0, UR4, PT ;  /* 0x0000000400007c0c */ /* 0x001fda000bf05270 */
[----:B------:R-:W-:Y:S05]  /*0040*/  @!P0 EXIT ;  /* 0x000000000000894d */ /* 0x000fea0003800000 */
[----:B------:R-:W0:Y:S01]  /*0050*/  S2UR UR12, SR_CTAID.Y ;  /* 0x00000000000c79c3 */ /* 0x000e220000002600 */
[----:B------:R-:W1:Y:S01]  /*0060*/  LDCU.64 UR10, c[0x0][0x358] ;  /* 0x00006b00ff0a77ac */ /* 0x000e620008000a00 */
[----:B0-----:R-:W-:-:S09]  /*0070*/  UISETP.NE.AND UP0, UPT, UR12, URZ, UPT ;  /* 0x000000ff0c00728c */ /* 0x001fd2000bf05270 */
[----:B-1----:R-:W-:Y:S05]  /*0080*/  BRA.U UP0, `(.L_x_39) ;  /* 0x0000000100247547 */ /* 0x002fea000b800000 */
[----:B------:R-:W0:Y:S01]  /*0090*/  S2R R4, SR_TID.Y ;  /* 0x0000000000047919 */ /* 0x000e220000002200 */
[----:B------:R-:W1:Y:S01]  /*00a0*/  LDC R3, c[0x0][0x360] ;  /* 0x0000d800ff037b82 */ /* 0x000e620000000800 */
[----:B------:R-:W0:Y:S01]  /*00b0*/  LDCU UR8, c[0x0][0x394] ;  /* 0x00007280ff0877ac */ /* 0x000e220008000800 */
[----:B------:R-:W1:Y:S01]  /*00c0*/  S2R R10, SR_TID.X ;  /* 0x00000000000a7919 */ /* 0x000e620000002100 */
[----:B0-----:R-:W-:Y:S02]  /*00d0*/  VIADD R0, R4, UR8 ;  /* 0x0000000804007c36 */ /* 0x001fe40008000000 */
[----:B-1----:R-:W-:-:S03]  /*00e0*/  IMAD R3, R3, UR4, R10 ;  /* 0x0000000403037c24 */ /* 0x002fc6000f8e020a */
[----:B------:R-:W-:Y:S01]  /*00f0*/  MOV R5, R0 ;  /* 0x0000000000057202 */ /* 0x000fe20000000f00 */
[----:B------:R-:W-:Y:S01]  /*0100*/  VIADD R2, R10, UR8 ;  /* 0x000000080a027c36 */ /* 0x000fe20008000000 */
[----:B------:R-:W-:Y:S06]  /*0110*/  BRA `(.L_x_40) ;  /* 0x0000000000207947 */ /* 0x000fec0003800000 */
.L_x_39:
[----:B------:R-:W0:Y:S01]  /*0120*/  S2R R10, SR_TID.X ;  /* 0x00000000000a7919 */ /* 0x000e220000002100 */
[----:B------:R-:W1:Y:S01]  /*0130*/  LDC R5, c[0x0][0x360] ;  /* 0x0000d800ff057b82 */ /* 0x000e620000000800 */
[----:B------:R-:W0:Y:S01]  /*0140*/  LDCU UR8, c[0x0][0x394] ;  /* 0x00007280ff0877ac */ /* 0x000e220008000800 */
[----:B------:R-:W1:Y:S01]  /*0150*/  S2R R4, SR_TID.Y ;  /* 0x0000000000047919 */ /* 0x000e620000002200 */
[----:B0-----:R-:W-:Y:S02]  /*0160*/  VIADD R3, R10, UR8 ;  /* 0x000000080a037c36 */ /* 0x001fe40008000000 */
[----:B-1----:R-:W-:-:S03]  /*0170*/  IMAD R0, R5, UR4, R4 ;  /* 0x0000000405007c24 */ /* 0x002fc6000f8e0204 */
[----:B------:R-:W-:Y:S01]  /*0180*/  MOV R2, R3 ;  /* 0x0000000300027202 */ /* 0x000fe20000000f00 */
[----:B------:R-:W-:-:S07]  /*0190*/  VIADD R5, R4, UR8 ;  /* 0x0000000804057c36 */ /* 0x000fce0008000000 */
.L_x_40:
[----:B------:R-:W0:Y:S01]  /*01a0*/  LDCU UR9, c[0x0][0x390] ;  /* 0x00007200ff0977ac */ /* 0x000e220008000800 */
[----:B------:R-:W1:Y:S01]  /*01b0*/  LDC.64 R8, c[0x0][0x380] ;  /* 0x0000e000ff087b82 */ /* 0x000e620000000a00 */
[----:B------:R-:W-:Y:S01]  /*01c0*/  VIMNMX R6, PT, PT, R5, R2, !PT ;  /* 0x0000000205067248 */ /* 0x000fe20007fe0100 */
[----:B------:R-:W-:Y:S01]  /*01d0*/  IMAD.MOV.U32 R7, RZ, RZ, 0x3b9aca00 ;  /* 0x3b9aca00ff077424 */ /* 0x000fe200078e00ff */
[----:B------:R-:W2:Y:S02]  /*01e0*/  LDCU UR4, c[0x0][0x38c] ;  /* 0x00007180ff0477ac */ /* 0x000ea40008000800 */
[----:B0-----:R-:W-:Y:S02]  /*01f0*/  ISETP.GE.AND P0, PT, R6, UR9, PT ;  /* 0x0000000906007c0c */ /* 0x001fe4000bf06270 */
[----:B------:R-:W-:Y:S01]  /*0200*/  VIMNMX R6, PT, PT, R3, R0, !PT ;  /* 0x0000000003067248 */ /* 0x000fe20007fe0100 */
[----:B--2---:R-:W-:-:S03]  /*0210*/  IMAD R3, R0, UR4, R3 ;  /* 0x0000000400037c24 */ /* 0x004fc6000f8e0203 */
[----:B------:R-:W-:Y:S01]  /*0220*/  ISETP.GE.AND P1, PT, R6, UR9, PT ;  /* 0x0000000906007c0c */ /* 0x000fe2000bf26270 */
[----:B------:R-:W-:-:S06]  /*0230*/  IMAD.MOV.U32 R6, RZ, RZ, 0x3b9aca00 ;  /* 0x3b9aca00ff067424 */ /* 0x000fcc00078e00ff */
[----:B------:R-:W-:Y:S02]  /*0240*/  @!P0 IMAD R5, R5, UR4, R2 ;  /* 0x0000000405058c24 */ /* 0x000fe4000f8e0202 */
[----:B-1----:R-:W-:-:S04]  /*0250*/  IMAD.WIDE R2, R3, 0x4, R8 ;  /* 0x0000000403027825 */ /* 0x002fc800078e0208 */
[----:B------:R-:W-:Y:S01]  /*0260*/  @!P0 IMAD.WIDE R8, R5, 0x4, R8 ;  /* 0x0000000405088825 */ /* 0x000fe200078e0208 */
[----:B------:R-:W2:Y:S04]  /*0270*/  @!P1 LDG.E R7, desc[UR10][R2.64] ;  /* 0x0000000a02079981 */ /* 0x000ea8000c1e1900 */
[----:B------:R-:W3:Y:S01]  /*0280*/  @!P0 LDG.E R6, desc[UR10][R8.64] ;  /* 0x0000000a08068981 */ /* 0x000ee2000c1e1900 */
[----:B------:R-:W0:Y:S01]  /*0290*/  S2UR UR6, SR_CgaCtaId ;  /* 0x00000000000679c3 */ /* 0x000e220000008800 */
[----:B------:R-:W-:Y:S01]  /*02a0*/  UMOV UR4, 0x400 ;  /* 0x0000040000047882 */ /* 0x000fe20000000000 */
[----:B------:R-:W-:Y:S01]  /*02b0*/  IMAD.SHL.U32 R5, R10, 0x4, RZ ;  /* 0x000000040a057824 */ /* 0x000fe200078e00ff */
[----:B------:R-:W-:Y:S01]  /*02c0*/  UIADD3 UR5, UPT, UPT, UR4, 0x1000, URZ ;  /* 0x0000100004057890 */ /* 0x000fe2000fffe0ff */
[----:B------:R-:W-:Y:S01]  /*02d0*/  SHF.L.U32 R4, R4, 0x7, RZ ;  /* 0x0000000704047819 */ /* 0x000fe200000006ff */
[----:B0-----:R-:W-:-:S02]  /*02e0*/  ULEA UR4, UR6, UR4, 0x18 ;  /* 0x0000000406047291 */ /* 0x001fc4000f8ec0ff */
[----:B------:R-:W-:-:S04]  /*02f0*/  ULEA UR5, UR6, UR5, 0x18 ;  /* 0x0000000506057291 */ /* 0x000fc8000f8ec0ff */
[C-C-:B------:R-:W-:Y:S02]  /*0300*/  IADD3 R0, PT, PT, R5.reuse, UR4, R4.reuse ;  /* 0x0000000405007c10 */ /* 0x140fe4000fffe004 */
[----:B------:R-:W-:-:S03]  /*0310*/  IADD3 R11, PT, PT, R5, UR5, R4 ;  /* 0x00000005050b7c10 */ /* 0x000fc6000fffe004 */
[----:B--2---:R0:W-:Y:S04]  /*0320*/  STS [R0], R7 ;  /* 0x0000000700007388 */ /* 0x0041e80000000800 */
[----:B---3--:R0:W-:Y:S01]  /*0330*/  STS [R11], R6 ;  /* 0x000000060b007388 */ /* 0x0081e20000000800 */
[----:B------:R-:W-:Y:S05]  /*0340*/  @P1 EXIT ;  /* 0x000000000000194d */ /* 0x000fea0003800000 */
[----:B------:R-:W1:Y:S01]  /*0350*/  LDCU UR7, c[0x0][0x360] ;  /* 0x00006c00ff0777ac */ /* 0x000e620008000800 */
[----:B------:R-:W-:-:S04]  /*0360*/  UIADD3 UR6, UPT, UPT, -UR8, UR9, URZ ;  /* 0x0000000908067290 */ /* 0x000fc8000fffe1ff */
[----:B-1----:R-:W-:-:S04]  /*0370*/  UISETP.LT.U32.AND UP0, UPT, UR6, UR7, UPT ;  /* 0x000000070600728c */ /* 0x002fc8000bf01070 */
[----:B------:R-:W-:Y:S02]  /*0380*/  USEL UR7, UR6, UR7, UP0 ;  /* 0x0000000706077287 */ /* 0x000fe40008000000 */
[----:B------:R-:W-:-:S09]  /*0390*/  UISETP.NE.AND UP0, UPT, UR12, URZ, UPT ;  /* 0x000000ff0c00728c */ /* 0x000fd2000bf05270 */
[----:B------:R-:W-:Y:S05]  /*03a0*/  BRA.U !UP0, `(.L_x_41) ;  /* 0x0000000508987547 */ /* 0x000fea000b800000 */
[----:B------:R-:W-:-:S09]  /*03b0*/  UISETP.NE.AND UP0, UPT, UR6, URZ, UPT ;  /* 0x000000ff0600728c */ /* 0x000fd2000bf05270 */
[----:B------:R-:W-:Y:S05]  /*03c0*/  BRA.U !UP0, `(.L_x_42) ;  /* 0x0000000d08587547 */ /* 0x000fea000b800000 */
[----:B------:R-:W-:Y:S01]  /*03d0*/  UISETP.LT.U32.AND UP0, UPT, UR7, 0x1, UPT ;  /* 0x000000010700788c */ /* 0x000fe2000bf01070 */
[----:B0-----:R-:W-:-:S03]  /*03e0*/  IMAD.MOV.U32 R6, RZ, RZ, RZ ;  /* 0x000000ffff067224 */ /* 0x001fc600078e00ff */
[----:B------:R-:W-:Y:S02]  /*03f0*/  USEL UR6, UR7, 0x1, !UP0 ;  /* 0x0000000107067887 */ /* 0x000fe4000c000000 */
[----:B------:R-:W-:Y:S02]  /*0400*/  UISETP.GE.U32.AND UP0, UPT, UR7, 0x4, UPT ;  /* 0x000000040700788c */ /* 0x000fe4000bf06070 */
[----:B------:R-:W-:-:S07]  /*0410*/  ULOP3.LUT UR8, UR6, 0x3, URZ, 0xc0, !UPT ;  /* 0x0000000306087892 */ /* 0x000fce000f8ec0ff */
[----:B------:R-:W-:Y:S05]  /*0420*/  BRA.U !UP0, `(.L_x_43) ;  /* 0x0000000508247547 */ /* 0x000fea000b800000 */
[----:B------:R-:W-:Y:S01]  /*0430*/  BAR.SYNC.DEFER_BLOCKING 0x0 ;  /* 0x0000000000007b1d */ /* 0x000fe20000010000 */
[----:B------:R-:W-:Y:S02]  /*0440*/  ULOP3.LUT UR7, UR6, 0xfffffffc, URZ, 0xc0, !UPT ;  /* 0xfffffffc06077892 */ /* 0x000fe4000f8ec0ff */
[----:B------:R-:W-:Y:S02]  /*0450*/  ULOP3.LUT UR6, UR6, 0x7fc, URZ, 0xc0, !UPT ;  /* 0x000007fc06067892 */ /* 0x000fe4000f8ec0ff */
[----:B------:R-:W-:-:S04]  /*0460*/  UIADD3 UR7, UPT, UPT, -UR7, 0x4, URZ ;  /* 0x0000000407077890 */ /* 0x000fc8000fffe1ff */
[----:B------:R-:W-:Y:S01]  /*0470*/  UISETP.NE.AND UP0, UPT, UR7, URZ, UPT ;  /* 0x000000ff0700728c */ /* 0x000fe2000bf05270 */
[----:B------:R-:W-:Y:S04]  /*0480*/  LDS R6, [R4+UR4] ;  /* 0x0000000404067984 */ /* 0x000fe80008000800 */
[----:B------:R-:W0:Y:S04]  /*0490*/  LDS R7, [R5+UR5] ;  /* 0x0000000505077984 */ /* 0x000e280008000800 */
[----:B------:R-:W1:Y:S01]  /*04a0*/  LDS R8, [R0] ;  /* 0x0000000000087984 */ /* 0x000e620000000800 */
[----:B0-----:R-:W-:-:S04]  /*04b0*/  IADD3 R7, PT, PT, R6, R7, RZ ;  /* 0x0000000706077210 */ /* 0x001fc80007ffe0ff */
[----:B-1----:R-:W-:-:S13]  /*04c0*/  ISETP.GE.AND P0, PT, R7, R8, PT ;  /* 0x000000080700720c */ /* 0x002fda0003f06270 */
[----:B------:R-:W-:Y:S01]  /*04d0*/  @!P0 STS [R0], R7 ;  /* 0x0000000700008388 */ /* 0x000fe20000000800 */
[----:B------:R-:W-:Y:S06]  /*04e0*/  BAR.SYNC.DEFER_BLOCKING 0x0 ;  /* 0x0000000000007b1d */ /* 0x000fec0000010000 */
[----:B------:R-:W-:Y:S04]  /*04f0*/  LDS R6, [R4+UR4+0x4] ;  /* 0x0000040404067984 */ /* 0x000fe80008000800 */
[----:B------:R-:W0:Y:S04]  /*0500*/  LDS R9, [R5+UR5+0x80] ;  /* 0x0000800505097984 */ /* 0x000e280008000800 */
[----:B------:R-:W1:Y:S01]  /*0510*/  LDS R8, [R0] ;  /* 0x0000000000087984 */ /* 0x000e620000000800 */
[----:B0-----:R-:W-:-:S05]  /*0520*/  IMAD.IADD R9, R6, 0x1, R9 ;  /* 0x0000000106097824 */ /* 0x001fca00078e0209 */
[----:B-1----:R-:W-:-:S13]  /*0530*/  ISETP.GE.AND P0, PT, R9, R8, PT ;  /* 0x000000080900720c */ /* 0x002fda0003f06270 */
[----:B------:R0:W-:Y:S01]  /*0540*/  @!P0 STS [R0], R9 ;  /* 0x0000000900008388 */ /* 0x0001e20000000800 */
[----:B------:R-:W-:Y:S01]  /*0550*/  BAR.SYNC.DEFER_BLOCKING 0x0 ;  /* 0x0000000000007b1d */ /* 0x000fe20000010000 */
[----:B0-----:R-:W-:-:S05]  /*0560*/  IADD3 R9, PT, PT, R5, UR5, RZ ;  /* 0x0000000505097c10 */ /* 0x001fca000fffe0ff */
[----:B------:R-:W-:Y:S04]  /*0570*/  LDS R6, [R4+UR4+0x8] ;  /* 0x0000080404067984 */ /* 0x000fe80008000800 */
[----:B------:R-:W0:Y:S04]  /*0580*/  LDS R11, [R5+UR5+0x100] ;  /* 0x00010005050b7984 */ /* 0x000e280008000800 */
[----:B------:R-:W1:Y:S01]  /*0590*/  LDS R8, [R0] ;  /* 0x0000000000087984 */ /* 0x000e620000000800 */
[----:B0-----:R-:W-:-:S05]  /*05a0*/  IMAD.IADD R11, R6, 0x1, R11 ;  /* 0x00000001060b7824 */ /* 0x001fca00078e020b */
[----:B-1----:R-:W-:Y:S01]  /*05b0*/  ISETP.GE.AND P0, PT, R11, R8, PT ;  /* 0x000000080b00720c */ /* 0x002fe20003f06270 */
[----:B------:R-:W-:-:S12]  /*05c0*/  VIADD R8, R4, UR4 ;  /* 0x0000000404087c36 */ /* 0x000fd80008000000 */
[----:B------:R-:W-:Y:S01]  /*05d0*/  @!P0 STS [R0], R11 ;  /* 0x0000000b00008388 */ /* 0x000fe20000000800 */
[----:B------:R-:W-:Y:S06]  /*05e0*/  BAR.SYNC.DEFER_BLOCKING 0x0 ;  /* 0x0000000000007b1d */ /* 0x000fec0000010000 */
[----:B------:R-:W-:Y:S04]  /*05f0*/  LDS R6, [R4+UR4+0xc] ;  /* 0x00000c0404067984 */ /* 0x000fe80008000800 */
[----:B------:R-:W0:Y:S04]  /*0600*/  LDS R13, [R5+UR5+0x180] ;  /* 0x00018005050d7984 */ /* 0x000e280008000800 */
[----:B------:R-:W1:Y:S01]  /*0610*/  LDS R7, [R0] ;  /* 0x0000000000077984 */ /* 0x000e620000000800 */
[----:B0-----:R-:W-:Y:S01]  /*0620*/  IADD3 R13, PT, PT, R6, R13, RZ ;  /* 0x0000000d060d7210 */ /* 0x001fe20007ffe0ff */
[----:B------:R-:W-:-:S03]  /*0630*/  IMAD.U32 R6, RZ, RZ, UR6 ;  /* 0x00000006ff067e24 */ /* 0x000fc6000f8e00ff */
[----:B-1----:R-:W-:-:S13]  /*0640*/  ISETP.GE.AND P0, PT, R13, R7, PT ;  /* 0x000000070d00720c */ /* 0x002fda0003f06270 */
[----:B------:R0:W-:Y:S01]  /*0650*/  @!P0 STS [R0], R13 ;  /* 0x0000000d00008388 */ /* 0x0001e20000000800 */
[----:B------:R-:W-:Y:S01]  /*0660*/  @!P0 IMAD.MOV.U32 R7, RZ, RZ, R13 ;  /* 0x000000ffff078224 */ /* 0x000fe200078e000d */
[----:B------:R-:W-:Y:S06]  /*0670*/  BRA.U !UP0, `(.L_x_43) ;  /* 0x0000000108907547 */ /* 0x000fec000b800000 */
[----:B------:R-:W-:Y:S01]  /*0680*/  VIADD R10, R8, 0x18 ;  /* 0x00000018080a7836 */ /* 0x000fe20000000000 */
[----:B------:R-:W-:-:S07]  /*0690*/  IADD3 R11, PT, PT, R9, 0x300, RZ ;  /* 0x00000300090b7810 */ /* 0x000fce0007ffe0ff */
.L_x_44:
[----:B------:R-:W-:Y:S01]  /*06a0*/  BAR.SYNC.DEFER_BLOCKING 0x0 ;  /* 0x0000000000007b1d */ /* 0x000fe20000010000 */
[----:B------:R-:W-:-:S04]  /*06b0*/  UIADD3 UR7, UPT, UPT, UR7, 0x4, URZ ;  /* 0x0000000407077890 */ /* 0x000fc8000fffe0ff */
[----:B------:R-:W-:Y:S01]  /*06c0*/  UISETP.NE.AND UP0, UPT, UR7, URZ, UPT ;  /* 0x000000ff0700728c */ /* 0x000fe2000bf05270 */
[----:B------:R-:W-:Y:S04]  /*06d0*/  LDS R7, [R10+-0x8] ;  /* 0xfffff8000a077984 */ /* 0x000fe80000000800 */
[----:B-1----:R-:W1:Y:S04]  /*06e0*/  LDS R8, [R11+-0x100] ;  /* 0xffff00000b087984 */ /* 0x002e680000000800 */
[----:B------:R-:W2:Y:S01]  /*06f0*/  LDS R9, [R0] ;  /* 0x0000000000097984 */ /* 0x000ea20000000800 */
[----:B-1----:R-:W-:-:S05]  /*0700*/  IMAD.IADD R12, R7, 0x1, R8 ;  /* 0x00000001070c7824 */ /* 0x002fca00078e0208 */
[----:B--2---:R-:W-:-:S13]  /*0710*/  ISETP.GE.AND P0, PT, R12, R9, PT ;  /* 0x000000090c00720c */ /* 0x004fda0003f06270 */
[----:B------:R-:W-:Y:S01]  /*0720*/  @!P0 STS [R0], R12 ;  /* 0x0000000c00008388 */ /* 0x000fe20000000800 */
[----:B------:R-:W-:Y:S06]  /*0730*/  BAR.SYNC.DEFER_BLOCKING 0x0 ;  /* 0x0000000000007b1d */ /* 0x000fec0000010000 */
[----:B------:R-:W-:Y:S04]  /*0740*/  LDS R7, [R10+-0x4] ;  /* 0xfffffc000a077984 */ /* 0x000fe80000000800 */
[----:B------:R-:W0:Y:S04]  /*0750*/  LDS R8, [R11+-0x80] ;  /* 0xffff80000b087984 */ /* 0x000e280000000800 */
[----:B------:R-:W1:Y:S01]  /*0760*/  LDS R9, [R0] ;  /* 0x0000000000097984 */ /* 0x000e620000000800 */
[----:B0-----:R-:W-:-:S05]  /*0770*/  IMAD.IADD R13, R7, 0x1, R8 ;  /* 0x00000001070d7824 */ /* 0x001fca00078e0208 */
[----:B-1----:R-:W-:-:S13]  /*0780*/  ISETP.GE.AND P0, PT, R13, R9, PT ;  /* 0x000000090d00720c */ /* 0x002fda0003f06270 */
[----:B------:R-:W-:Y:S01]  /*0790*/  @!P0 STS [R0], R13 ;  /* 0x0000000d00008388 */ /* 0x000fe20000000800 */
[----:B------:R-:W-:Y:S06]  /*07a0*/  BAR.SYNC.DEFER_BLOCKING 0x0 ;  /* 0x0000000000007b1d */ /* 0x000fec0000010000 */
[----:B------:R-:W-:Y:S04]  /*07b0*/  LDS R7, [R10] ;  /* 0x000000000a077984 */ /* 0x000fe80000000800 */
[----:B------:R-:W0:Y:S04]  /*07c0*/  LDS R8, [R11] ;  /* 0x000000000b087984 */ /* 0x000e280000000800 */
[----:B------:R-:W1:Y:S01]  /*07d0*/  LDS R9, [R0] ;  /* 0x0000000000097984 */ /* 0x000e620000000800 */
[----:B0-----:R-:W-:-:S04]  /*07e0*/  IADD3 R12, PT, PT, R7, R8, RZ ;  /* 0x00000008070c7210 */ /* 0x001fc80007ffe0ff */
[----:B-1----:R-:W-:-:S13]  /*07f0*/  ISETP.GE.AND P0, PT, R12, R9, PT ;  /* 0x000000090c00720c */ /* 0x002fda0003f06270 */
[----:B------:R-:W-:Y:S01]  /*0800*/  @!P0 STS [R0], R12 ;  /* 0x0000000c00008388 */ /* 0x000fe20000000800 */
[----:B------:R-:W-:Y:S06]  /*0810*/  BAR.SYNC.DEFER_BLOCKING 0x0 ;  /* 0x0000000000007b1d */ /* 0x000fec0000010000 */
[----:B------:R0:W-:Y:S04]  /*0820*/  LDS R8, [R10+0x4] ;  /* 0x000004000a087984 */ /* 0x0001e80000000800 */
[----:B------:R1:W2:Y:S04]  /*0830*/  LDS R9, [R11+0x80] ;  /* 0x000080000b097984 */ /* 0x0002a80000000800 */
[----:B------:R-:W3:Y:S01]  /*0840*/  LDS R7, [R0] ;  /* 0x0000000000077984 */ /* 0x000ee20000000800 */
[----:B0-----:R-:W-:Y:S01]  /*0850*/  IADD3 R10, PT, PT, R10, 0x10, RZ ;  /* 0x000000100a0a7810 */ /* 0x001fe20007ffe0ff */
[----:B-1----:R-:W-:-:S02]  /*0860*/  VIADD R11, R11, 0x200 ;  /* 0x000002000b0b7836 */ /* 0x002fc40000000000 */
[----:B--2---:R-:W-:-:S05]  /*0870*/  IMAD.IADD R8, R8, 0x1, R9 ;  /* 0x0000000108087824 */ /* 0x004fca00078e0209 */
[----:B---3--:R-:W-:-:S13]  /*0880*/  ISETP.GE.AND P0, PT, R8, R7, PT ;  /* 0x000000070800720c */ /* 0x008fda0003f06270 */
[----:B------:R1:W-:Y:S01]  /*0890*/  @!P0 STS [R0], R8 ;  /* 0x0000000800008388 */ /* 0x0003e20000000800 */
[----:B------:R-:W-:Y:S01]  /*08a0*/  @!P0 IMAD.MOV.U32 R7, RZ, RZ, R8 ;  /* 0x000000ffff078224 */ /* 0x000fe200078e0008 */
[----:B------:R-:W-:Y:S06]  /*08b0*/  BRA.U UP0, `(.L_x_44) ;  /* 0xfffffffd00787547 */ /* 0x000fec000b83ffff */
.L_x_43:
[----:B------:R-:W-:-:S09]  /*08c0*/  UISETP.NE.AND UP0, UPT, UR8, URZ, UPT ;  /* 0x000000ff0800728c */ /* 0x000fd2000bf05270 */
[----:B------:R-:W-:Y:S05]  /*08d0*/  BRA.U !UP0, `(.L_x_42) ;  /* 0x0000000908147547 */ /* 0x000fea000b800000 */
[C---:B------:R-:W-:Y:S01]  /*08e0*/  LEA R4, R6.reuse, R4, 0x2 ;  /* 0x0000000406047211 */ /* 0x040fe200078e10ff */
[----:B------:R-:W-:Y:S01]  /*08f0*/  IMAD R5, R6, 0x80, R5 ;  /* 0x0000008006057824 */ /* 0x000fe200078e0205 */
[----:B------:R-:W-:-:S03]  /*0900*/  UIADD3 UR8, UPT, UPT, -UR8, URZ, URZ ;  /* 0x000000ff08087290 */ /* 0x000fc6000fffe1ff */
[----:B------:R-:W-:Y:S02]  /*0910*/  VIADD R5, R5, UR5 ;  /* 0x0000000505057c36 */ /* 0x000fe40008000000 */
[----:B------:R-:W-:-:S07]  /*0920*/  VIADD R4, R4, UR4 ;  /* 0x0000000404047c36 */ /* 0x000fce0008000000 */
.L_x_45:
[----:B------:R-:W-:Y:S01]  /*0930*/  BAR.SYNC.DEFER_BLOCKING 0x0 ;  /* 0x0000000000007b1d */ /* 0x000fe20000010000 */
[----:B------:R-:W-:-:S04]  /*0940*/  UIADD3 UR8, UPT, UPT, UR8, 0x1, URZ ;  /* 0x0000000108087890 */ /* 0x000fc8000fffe0ff */
[----:B------:R-:W-:Y:S01]  /*0950*/  UISETP.NE.AND UP0, UPT, UR8, URZ, UPT ;  /* 0x000000ff0800728c */ /* 0x000fe2000bf05270 */
[----:B--2---:R2:W-:Y:S04]  /*0960*/  LDS R6, [R4] ;  /* 0x0000000004067984 */ /* 0x0045e80000000800 */
[----:B------:R3:W4:Y:S04]  /*0970*/  LDS R9, [R5] ;  /* 0x0000000005097984 */ /* 0x0007280000000800 */
[----:B------:R-:W5:Y:S01]  /*0980*/  LDS R7, [R0] ;  /* 0x0000000000077984 */ /* 0x000f620000000800 */
[----:B--2---:R-:W-:Y:S01]  /*0990*/  VIADD R4, R4, 0x4 ;  /* 0x0000000404047836 */ /* 0x004fe20000000000 */
[----:B---3--:R-:W-:-:S02]  /*09a0*/  IADD3 R5, PT, PT, R5, 0x80, RZ ;  /* 0x0000008005057810 */ /* 0x008fc40007ffe0ff */
[----:B----4-:R-:W-:-:S04]  /*09b0*/  IADD3 R6, PT, PT, R6, R9, RZ ;  /* 0x0000000906067210 */ /* 0x010fc80007ffe0ff */
[----:B-----5:R-:W-:-:S13]  /*09c0*/  ISETP.GE.AND P0, PT, R6, R7, PT ;  /* 0x000000070600720c */ /* 0x020fda0003f06270 */
[----:B------:R2:W-:Y:S01]  /*09d0*/  @!P0 STS [R0], R6 ;  /* 0x0000000600008388 */ /* 0x0005e20000000800 */
[----:B------:R-:W-:Y:S01]  /*09e0*/  @!P0 IMAD.MOV.U32 R7, RZ, RZ, R6 ;  /* 0x000000ffff078224 */ /* 0x000fe200078e0006 */
[----:B------:R-:W-:Y:S06]  /*09f0*/  BRA.U UP0, `(.L_x_45) ;  /* 0xfffffffd00cc7547 */ /* 0x000fec000b83ffff */
[----:B------:R-:W-:Y:S05]  /*0a00*/  BRA `(.L_x_42) ;  /* 0x0000000400c87947 */ /* 0x000fea0003800000 */
.L_x_41:
        /* <DEDUP_REMOVED lines=16> */
[----:B0-----:R-:W-:-:S05]  /*0b10*/  IMAD.IADD R7, R6, 0x1, R7 ;  /* 0x0000000106077824 */ /* 0x001fca00078e0207 */
[----:B-1----:R-:W-:-:S13]  /*0b20*/  ISETP.GE.AND P0, PT, R7, R8, PT ;  /* 0x000000080700720c */ /* 0x002fda0003f06270 */
[----:B------:R-:W-:Y:S01]  /*0b30*/  @!P0 STS [R0], R7 ;  /* 0x0000000700008388 */ /* 0x000fe20000000800 */
[----:B------:R-:W-:Y:S06]  /*0b40*/  BAR.SYNC.DEFER_BLOCKING 0x0 ;  /* 0x0000000000007b1d */ /* 0x000fec0000010000 */
[----:B------:R-:W-:Y:S04]  /*0b50*/  LDS R6, [R4+UR5+0x4] ;  /* 0x0000040504067984 */ /* 0x000fe80008000800 */
[----:B------:R-:W0:Y:S04]  /*0b60*/  LDS R9, [R5+UR4+0x80] ;  /* 0x0000800405097984 */ /* 0x000e280008000800 */
[----:B------:R-:W1:Y:S01]  /*0b70*/  LDS R8, [R0] ;  /* 0x0000000000087984 */ /* 0x000e620000000800 */
[----:B0-----:R-:W-:-:S04]  /*0b80*/  IADD3 R9, PT, PT, R6, R9, RZ ;  /* 0x0000000906097210 */ /* 0x001fc80007ffe0ff */
[----:B-1----:R-:W-:-:S13]  /*0b90*/  ISETP.GE.AND P0, PT, R9, R8, PT ;  /* 0x000000080900720c */ /* 0x002fda0003f06270 */
[----:B------:R0:W-:Y:S01]  /*0ba0*/  @!P0 STS [R0], R9 ;  /* 0x0000000900008388 */ /* 0x0001e20000000800 */
[----:B------:R-:W-:Y:S01]  /*0bb0*/  BAR.SYNC.DEFER_BLOCKING 0x0 ;  /* 0x0000000000007b1d */ /* 0x000fe20000010000 */
[----:B0-----:R-:W-:-:S05]  /*0bc0*/  VIADD R9, R5, UR4 ;  /* 0x0000000405097c36 */ /* 0x001fca0008000000 */
        /* <DEDUP_REMOVED lines=11> */
[----:B0-----:R-:W-:Y:S01]  /*0c80*/  IMAD.IADD R13, R6, 0x1, R13 ;  /* 0x00000001060d7824 */ /* 0x001fe200078e020d */
[----:B------:R-:W-:-:S04]  /*0c90*/  MOV R6, UR6 ;  /* 0x0000000600067c02 */ /* 0x000fc80008000f00 */
[----:B-1----:R-:W-:-:S13]  /*0ca0*/  ISETP.GE.AND P0, PT, R13, R7, PT ;  /* 0x000000070d00720c */ /* 0x002fda0003f06270 */
[----:B------:R0:W-:Y:S01]  /*0cb0*/  @!P0 STS [R0], R13 ;  /* 0x0000000d00008388 */ /* 0x0001e20000000800 */
[----:B------:R-:W-:Y:S01]  /*0cc0*/  @!P0 MOV R7, R13 ;  /* 0x0000000d00078202 */ /* 0x000fe20000000f00 */
[----:B------:R-:W-:Y:S06]  /*0cd0*/  BRA.U !UP0, `(.L_x_46) ;  /* 0x0000000108947547 */ /* 0x000fec000b800000 */
[----:B------:R-:W-:Y:S01]  /*0ce0*/  VIADD R10, R8, 0x18 ;  /* 0x00000018080a7836 */ /* 0x000fe20000000000 */
[----:B------:R-:W-:Y:S01]  /*0cf0*/  UMOV UR6, UR7 ;  /* 0x0000000700067c82 */ /* 0x000fe20008000000 */
[----:B------:R-:W-:-:S07]  /*0d00*/  VIADD R11, R9, 0x300 ;  /* 0x00000300090b7836 */ /* 0x000fce0000000000 */
.L_x_47:
[----:B------:R-:W-:Y:S01]  /*0d10*/  BAR.SYNC.DEFER_BLOCKING 0x0 ;  /* 0x0000000000007b1d */ /* 0x000fe20000010000 */
[----:B------:R-:W-:-:S04]  /*0d20*/  UIADD3 UR6, UPT, UPT, UR6, 0x4, URZ ;  /* 0x0000000406067890 */ /* 0x000fc8000fffe0ff */
[----:B------:R-:W-:Y:S01]  /*0d30*/  UISETP.NE.AND UP0, UPT, UR6, URZ, UPT ;  /* 0x000000ff0600728c */ /* 0x000fe2000bf05270 */
[----:B------:R-:W-:Y:S04]  /*0d40*/  LDS R7, [R10+-0x8] ;  /* 0xfffff8000a077984 */ /* 0x000fe80000000800 */
[----:B-1----:R-:W1:Y:S04]  /*0d50*/  LDS R8, [R11+-0x100] ;  /* 0xffff00000b087984 */ /* 0x002e680000000800 */
[----:B------:R-:W2:Y:S01]  /*0d60*/  LDS R9, [R0] ;  /* 0x0000000000097984 */ /* 0x000ea20000000800 */
[----:B-1----:R-:W-:-:S04]  /*0d70*/  IADD3 R12, PT, PT, R7, R8, RZ ;  /* 0x00000008070c7210 */ /* 0x002fc80007ffe0ff */
        /* <DEDUP_REMOVED lines=13> */
[----:B0-----:R-:W-:-:S05]  /*0e50*/  IMAD.IADD R12, R7, 0x1, R8 ;  /* 0x00000001070c7824 */ /* 0x001fca00078e0208 */
[----:B-1----:R-:W-:-:S13]  /*0e60*/  ISETP.GE.AND P0, PT, R12, R9, PT ;  /* 0x000000090c00720c */ /* 0x002fda0003f06270 */
[----:B------:R-:W-:Y:S01]  /*0e70*/  @!P0 STS [R0], R12 ;  /* 0x0000000c00008388 */ /* 0x000fe20000000800 */
[----:B------:R-:W-:Y:S06]  /*0e80*/  BAR.SYNC.DEFER_BLOCKING 0x0 ;  /* 0x0000000000007b1d */ /* 0x000fec0000010000 */
[----:B------:R0:W-:Y:S04]  /*0e90*/  LDS R8, [R10+0x4] ;  /* 0x000004000a087984 */ /* 0x0001e80000000800 */
[----:B------:R1:W2:Y:S04]  /*0ea0*/  LDS R9, [R11+0x80] ;  /* 0x000080000b097984 */ /* 0x0002a80000000800 */
[----:B------:R-:W3:Y:S01]  /*0eb0*/  LDS R7, [R0] ;  /* 0x0000000000077984 */ /* 0x000ee20000000800 */
[----:B0-----:R-:W-:Y:S01]  /*0ec0*/  VIADD R10, R10, 0x10 ;  /* 0x000000100a0a7836 */ /* 0x001fe20000000000 */
[----:B-1----:R-:W-:-:S02]  /*0ed0*/  IADD3 R11, PT, PT, R11, 0x200, RZ ;  /* 0x000002000b0b7810 */ /* 0x002fc40007ffe0ff */
[----:B--2---:R-:W-:-:S04]  /*0ee0*/  IADD3 R8, PT, PT, R8, R9, RZ ;  /* 0x0000000908087210 */ /* 0x004fc80007ffe0ff */
[----:B---3--:R-:W-:-:S13]  /*0ef0*/  ISETP.GE.AND P0, PT, R8, R7, PT ;  /* 0x000000070800720c */ /* 0x008fda0003f06270 */
[----:B------:R1:W-:Y:S01]  /*0f00*/  @!P0 STS [R0], R8 ;  /* 0x0000000800008388 */ /* 0x0003e20000000800 */
[----:B------:R-:W-:Y:S01]  /*0f10*/  @!P0 IMAD.MOV.U32 R7, RZ, RZ, R8 ;  /* 0x000000ffff078224 */ /* 0x000fe200078e0008 */
[----:B------:R-:W-:Y:S06]  /*0f20*/  BRA.U UP0, `(.L_x_47) ;  /* 0xfffffffd00787547 */ /* 0x000fec000b83ffff */
.L_x_46:
[----:B------:R-:W-:-:S09]  /*0f30*/  UISETP.NE.AND UP0, UPT, UR8, URZ, UPT ;  /* 0x000000ff0800728c */ /* 0x000fd2000bf05270 */
[----:B------:R-:W-:Y:S05]  /*0f40*/  BRA.U !UP0, `(.L_x_42) ;  /* 0x0000000108787547 */ /* 0x000fea000b800000 */
[----:B------:R-:W-:Y:S01]  /*0f50*/  BAR.SYNC.DEFER_BLOCKING 0x0 ;  /* 0x0000000000007b1d */ /* 0x000fe20000010000 */
[C---:B------:R-:W-:Y:S01]  /*0f60*/  IMAD R5, R6.reuse, 0x80, R5 ;  /* 0x0000008006057824 */ /* 0x040fe200078e0205 */
[----:B------:R-:W-:Y:S01]  /*0f70*/  LEA R4, R6, R4, 0x2 ;  /* 0x0000000406047211 */ /* 0x000fe200078e10ff */
[----:B------:R-:W-:-:S03]  /*0f80*/  UIADD3 UR6, UPT, UPT, -UR8, 0x1, URZ ;  /* 0x0000000108067890 */ /* 0x000fc6000fffe1ff */
[----:B-1----:R-:W-:Y:S01]  /*0f90*/  IADD3 R8, PT, PT, R4, UR5, RZ ;  /* 0x0000000504087c10 */ /* 0x002fe2000fffe0ff */
[----:B------:R-:W-:Y:S01]  /*0fa0*/  UISETP.NE.AND UP0, UPT, UR6, URZ, UPT ;  /* 0x000000ff0600728c */ /* 0x000fe2000bf05270 */
[----:B------:R-:W-:Y:S04]  /*0fb0*/  LDS R9, [R5+UR4] ;  /* 0x0000000405097984 */ /* 0x000fe80008000800 */
[----:B------:R-:W1:Y:S04]  /*0fc0*/  LDS R6, [R4+UR5] ;  /* 0x0000000504067984 */ /* 0x000e680008000800 */
[----:B------:R-:W2:Y:S01]  /*0fd0*/  LDS R7, [R0] ;  /* 0x0000000000077984 */ /* 0x000ea20000000800 */
[----:B-1----:R-:W-:-:S02]  /*0fe0*/  IMAD.IADD R9, R6, 0x1, R9 ;  /* 0x0000000106097824 */ /* 0x002fc400078e0209 */
[----:B------:R-:W-:-:S03]  /*0ff0*/  VIADD R6, R5, UR4 ;  /* 0x0000000405067c36 */ /* 0x000fc60008000000 */
[----:B--2---:R-:W-:-:S13]  /*1000*/  ISETP.GE.AND P0, PT, R9, R7, PT ;  /* 0x000000070900720c */ /* 0x004fda0003f06270 */
[----:B------:R3:W-:Y:S01]  /*1010*/  @!P0 STS [R0], R9 ;  /* 0x0000000900008388 */ /* 0x0007e20000000800 */
[----:B------:R-:W-:Y:S01]  /*1020*/  @!P0 MOV R7, R9 ;  /* 0x0000000900078202 */ /* 0x000fe20000000f00 */
[----:B------:R-:W-:Y:S06]  /*1030*/  BRA.U !UP0, `(.L_x_42) ;  /* 0x00000001083c7547 */ /* 0x000fec000b800000 */
[----:B------:R-:W-:Y:S01]  /*1040*/  VIADD R6, R6, 0x80 ;  /* 0x0000008006067836 */ /* 0x000fe20000000000 */
[----:B------:R-:W-:-:S07]  /*1050*/  IADD3 R8, PT, PT, R8, 0x4, RZ ;  /* 0x0000000408087810 */ /* 0x000fce0007ffe0ff */
.L_x_48:
[----:B------:R-:W-:Y:S01]  /*1060*/  BAR.SYNC.DEFER_BLOCKING 0x0 ;  /* 0x0000000000007b1d */ /* 0x000fe20000010000 */
[----:B------:R-:W-:-:S04]  /*1070*/  UIADD3 UR6, UPT, UPT, UR6, 0x1, URZ ;  /* 0x0000000106067890 */ /* 0x000fc8000fffe0ff */
[----:B------:R-:W-:Y:S01]  /*1080*/  UISETP.NE.AND UP0, UPT, UR6, URZ, UPT ;  /* 0x000000ff0600728c */ /* 0x000fe2000bf05270 */
[----:B----4-:R1:W-:Y:S04]  /*1090*/  LDS R4, [R8] ;  /* 0x0000000008047984 */ /* 0x0103e80000000800 */
[----:B------:R2:W4:Y:S04]  /*10a0*/  LDS R5, [R6] ;  /* 0x0000000006057984 */ /* 0x0005280000000800 */
[----:B------:R-:W5:Y:S01]  /*10b0*/  LDS R7, [R0] ;  /* 0x0000000000077984 */ /* 0x000f620000000800 */
[----:B-1----:R-:W-:Y:S01]  /*10c0*/  VIADD R8, R8, 0x4 ;  /* 0x0000000408087836 */ /* 0x002fe20000000000 */
[----:B--2---:R-:W-:Y:S01]  /*10d0*/  IADD3 R6, PT, PT, R6, 0x80, RZ ;  /* 0x0000008006067810 */ /* 0x004fe20007ffe0ff */
[----:B----4-:R-:W-:-:S05]  /*10e0*/  IMAD.IADD R4, R4, 0x1, R5 ;  /* 0x0000000104047824 */ /* 0x010fca00078e0205 */
[----:B-----5:R-:W-:-:S13]  /*10f0*/  ISETP.GE.AND P0, PT, R4, R7, PT ;  /* 0x000000070400720c */ /* 0x020fda0003f06270 */
[----:B------:R4:W-:Y:S01]  /*1100*/  @!P0 STS [R0], R4 ;  /* 0x0000000400008388 */ /* 0x0009e20000000800 */
[----:B------:R-:W-:Y:S01]  /*1110*/  @!P0 MOV R7, R4 ;  /* 0x0000000400078202 */ /* 0x000fe20000000f00 */
[----:B------:R-:W-:Y:S06]  /*1120*/  BRA.U UP0, `(.L_x_48) ;  /* 0xfffffffd00cc7547 */ /* 0x000fec000b83ffff */
.L_x_42:
[----:B------:R-:W-:Y:S01]  /*1130*/  STG.E desc[UR10][R2.64], R7 ;  /* 0x0000000702007986 */ /* 0x000fe2000c10190a */
[----:B------:R-:W-:Y:S05]  /*1140*/  EXIT ;  /* 0x000000000000794d */ /* 0x000fea0003800000 */
.L_x_49:
        /* <DEDUP_REMOVED lines=11> */
.L_x_68:


//--------------------- .text._Z9phase_onePiiiii  --------------------------
	.section	.text._Z9phase_onePiiiii,"ax",@progbits
	.align	128
        .global         _Z9phase_onePiiiii
        .type           _Z9phase_onePiiiii,@function
        .size           _Z9phase_onePiiiii,(.L_x_69 - _Z9phase_onePiiiii)
        .other          _Z9phase_onePiiiii,@"STO_CUDA_ENTRY STV_DEFAULT"
_Z9phase_onePiiiii:
.text._Z9phase_onePiiiii:
        /* <DEDUP_REMOVED lines=13> */
[----:B------:R-:W-:-:S08]  /*00d0*/  HFMA2 R5, -RZ, RZ, 0.9501953125, -12 ;  /* 0x3b9aca00ff057431 */ /* 0x000fd000000001ff */
[----:B----4-:R-:W2:Y:S01]  /*00e0*/  @!P0 LDG.E R5, desc[UR8][R2.64] ;  /* 0x0000000802058981 */ /* 0x010ea2000c1e1900 */
[----:B------:R-:W-:Y:S01]  /*00f0*/  MOV R4, 0x400 ;  /* 0x0000040000047802 */ /* 0x000fe20000000f00 */
[----:B------:R-:W-:Y:S01]  /*0100*/  IMAD.SHL.U32 R9, R9, 0x4, RZ ;  /* 0x0000000409097824 */ /* 0x000fe200078e00ff */
[----:B------:R-:W0:Y:S02]  /*0110*/  S2R R7, SR_CgaCtaId ;  /* 0x0000000000077919 */ /* 0x000e240000008800 */
[----:B0-----:R-:W-:Y:S01]  /*0120*/  LEA R4, R7, R4, 0x18 ;  /* 0x0000000407047211 */ /* 0x001fe200078ec0ff */
[----:B------:R-:W-:-:S05]  /*0130*/  IMAD.SHL.U32 R7, R6, 0x80, RZ ;  /* 0x0000008006077824 */ /* 0x000fca00078e00ff */
[----:B------:R-:W-:-:S05]  /*0140*/  IADD3 R6, PT, PT, R7, R4, RZ ;  /* 0x0000000407067210 */ /* 0x000fca0007ffe0ff */
[----:B------:R-:W-:-:S05]  /*0150*/  IMAD.IADD R0, R6, 0x1, R9 ;  /* 0x0000000106007824 */ /* 0x000fca00078e0209 */
[----:B--2---:R0:W-:Y:S01]  /*0160*/  STS [R0], R5 ;  /* 0x0000000500007388 */ /* 0x0041e20000000800 */
[----:B------:R-:W-:Y:S05]  /*0170*/  @P0 EXIT ;  /* 0x000000000000094d */ /* 0x000fea0003800000 */
[----:B------:R-:W-:-:S04]  /*0180*/  UIADD3 UR4, UPT, UPT, -UR5, UR4, URZ ;  /* 0x0000000405047290 */ /* 0x000fc8000fffe1ff */
[----:B------:R-:W-:-:S09]  /*0190*/  UISETP.NE.AND UP0, UPT, UR4, URZ, UPT ;  /* 0x000000ff0400728c */ /* 0x000fd2000bf05270 */
[----:B------:R-:W-:Y:S05]  /*01a0*/  BRA.U !UP0, `(.L_x_50) ;  /* 0x0000000508147547 */ /* 0x000fea000b800000 */
[----:B------:R-:W1:Y:S01]  /*01b0*/  LDCU UR5, c[0x0][0x360] ;  /* 0x00006c00ff0577ac */ /* 0x000e620008000800 */
[----:B------:R-:W-:Y:S01]  /*01c0*/  IMAD.MOV.U32 R8, RZ, RZ, RZ ;  /* 0x000000ffff087224 */ /* 0x000fe200078e00ff */
[----:B-1----:R-:W-:-:S04]  /*01d0*/  UISETP.LT.U32.AND UP0, UPT, UR4, UR5, UPT ;  /* 0x000000050400728c */ /* 0x002fc8000bf01070 */
[----:B------:R-:W-:-:S04]  /*01e0*/  USEL UR4, UR4, UR5, UP0 ;  /* 0x0000000504047287 */ /* 0x000fc80008000000 */
[----:B------:R-:W-:Y:S02]  /*01f0*/  UISETP.GE.U32.AND UP1, UPT, UR4, 0x4, UPT ;  /* 0x000000040400788c */ /* 0x000fe4000bf26070 */
[----:B------:R-:W-:-:S04]  /*0200*/  UISETP.LT.U32.AND UP0, UPT, UR4, 0x1, UPT ;  /* 0x000000010400788c */ /* 0x000fc8000bf01070 */
[----:B------:R-:W-:-:S04]  /*0210*/  USEL UR5, UR4, 0x1, !UP0 ;  /* 0x0000000104057887 */ /* 0x000fc8000c000000 */
[----:B------:R-:W-:-:S04]  /*0220*/  ULOP3.LUT UR6, UR5, 0x3, URZ, 0xc0, !UPT ;  /* 0x0000000305067892 */ /* 0x000fc8000f8ec0ff */
[----:B------:R-:W-:Y:S01]  /*0230*/  UISETP.NE.AND UP0, UPT, UR6, URZ, UPT ;  /* 0x000000ff0600728c */ /* 0x000fe2000bf05270 */
[----:B------:R-:W-:Y:S10]  /*0240*/  BRA.U !UP1, `(.L_x_51) ;  /* 0x0000000109a07547 */ /* 0x000ff4000b800000 */
[----:B------:R-:W-:Y:S01]  /*0250*/  ULOP3.LUT UR4, UR5, 0xfffffffc, URZ, 0xc0, !UPT ;  /* 0xfffffffc05047892 */ /* 0x000fe2000f8ec0ff */
[----:B------:R-:W-:Y:S01]  /*0260*/  IADD3 R6, PT, PT, R6, 0x8, RZ ;  /* 0x0000000806067810 */ /* 0x000fe20007ffe0ff */
[----:B------:R-:W-:Y:S01]  /*0270*/  ULOP3.LUT UR5, UR5, 0x7fc, URZ, 0xc0, !UPT ;  /* 0x000007fc05057892 */ /* 0x000fe2000f8ec0ff */
[----:B------:R-:W-:Y:S01]  /*0280*/  IADD3 R10, PT, PT, R9, 0x100, R4 ;  /* 0x00000100090a7810 */ /* 0x000fe20007ffe004 */
[----:B------:R-:W-:-:S04]  /*0290*/  UIADD3 UR4, UPT, UPT, -UR4, URZ, URZ ;  /* 0x000000ff04047290 */ /* 0x000fc8000fffe1ff */
[----:B------:R-:W-:-:S08]  /*02a0*/  IMAD.U32 R8, RZ, RZ, UR5 ;  /* 0x00000005ff087e24 */ /* 0x000fd0000f8e00ff */
.L_x_52:
[----:B------:R-:W-:Y:S01]  /*02b0*/  BAR.SYNC.DEFER_BLOCKING 0x0 ;  /* 0x0000000000007b1d */ /* 0x000fe20000010000 */
[----:B------:R-:W-:-:S04]  /*02c0*/  UIADD3 UR4, UPT, UPT, UR4, 0x4, URZ ;  /* 0x0000000404047890 */ /* 0x000fc8000fffe0ff */
[----:B------:R-:W-:Y:S01]  /*02d0*/  UISETP.NE.AND UP1, UPT, UR4, URZ, UPT ;  /* 0x000000ff0400728c */ /* 0x000fe2000bf25270 */
[----:B0-----:R-:W-:Y:S04]  /*02e0*/  LDS R5, [R6+-0x8] ;  /* 0xfffff80006057984 */ /* 0x001fe80000000800 */
[----:B------:R-:W0:Y:S04]  /*02f0*/  LDS R12, [R10+-0x100] ;  /* 0xffff00000a0c7984 */ /* 0x000e280000000800 */
[----:B-1----:R-:W1:Y:S01]  /*0300*/  LDS R11, [R0] ;  /* 0x00000000000b7984 */ /* 0x002e620000000800 */
[----:B0-----:R-:W-:-:S05]  /*0310*/  IMAD.IADD R13, R5, 0x1, R12 ;  /* 0x00000001050d7824 */ /* 0x001fca00078e020c */
[----:B-1----:R-:W-:-:S13]  /*0320*/  ISETP.GE.AND P0, PT, R13, R11, PT ;  /* 0x0000000b0d00720c */ /* 0x002fda0003f06270 */
[----:B------:R-:W-:Y:S01]  /*0330*/  @!P0 STS [R0], R13 ;  /* 0x0000000d00008388 */ /* 0x000fe20000000800 */
[----:B------:R-:W-:Y:S06]  /*0340*/  BAR.SYNC.DEFER_BLOCKING 0x0 ;  /* 0x0000000000007b1d */ /* 0x000fec0000010000 */
[----:B------:R-:W-:Y:S04]  /*0350*/  LDS R5, [R6+-0x4] ;  /* 0xfffffc0006057984 */ /* 0x000fe80000000800 */
[----:B------:R-:W0:Y:S04]  /*0360*/  LDS R12, [R10+-0x80] ;  /* 0xffff80000a0c7984 */ /* 0x000e280000000800 */
[----:B------:R-:W1:Y:S01]  /*0370*/  LDS R11, [R0] ;  /* 0x00000000000b7984 */ /* 0x000e620000000800 */
[----:B0-----:R-:W-:-:S04]  /*0380*/  IADD3 R14, PT, PT, R5, R12, RZ ;  /* 0x0000000c050e7210 */ /* 0x001fc80007ffe0ff */
        /* <DEDUP_REMOVED lines=14> */
[----:B-1----:R-:W-:Y:S01]  /*0470*/  IADD3 R10, PT, PT, R10, 0x200, RZ ;  /* 0x000002000a0a7810 */ /* 0x002fe20007ffe0ff */
[----:B--2---:R-:W-:-:S05]  /*0480*/  IMAD.IADD R11, R11, 0x1, R12 ;  /* 0x000000010b0b7824 */ /* 0x004fca00078e020c */
[----:B---3--:R-:W-:-:S13]  /*0490*/  ISETP.GE.AND P0, PT, R11, R5, PT ;  /* 0x000000050b00720c */ /* 0x008fda0003f06270 */
[----:B------:R1:W-:Y:S01]  /*04a0*/  @!P0 STS [R0], R11 ;  /* 0x0000000b00008388 */ /* 0x0003e20000000800 */
[----:B------:R-:W-:Y:S01]  /*04b0*/  @!P0 MOV R5, R11 ;  /* 0x0000000b00058202 */ /* 0x000fe20000000f00 */
[----:B------:R-:W-:Y:S06]  /*04c0*/  BRA.U UP1, `(.L_x_52) ;  /* 0xfffffffd01787547 */ /* 0x000fec000b83ffff */
.L_x_51:
[----:B------:R-:W-:Y:S05]  /*04d0*/  BRA.U !UP0, `(.L_x_50) ;  /* 0x0000000108487547 */ /* 0x000fea000b800000 */
[C---:B------:R-:W-:Y:S01]  /*04e0*/  IMAD R9, R8.reuse, 0x80, R9 ;  /* 0x0000008008097824 */ /* 0x040fe200078e0209 */
[----:B------:R-:W-:Y:S01]  /*04f0*/  LEA R7, R8, R7, 0x2 ;  /* 0x0000000708077211 */ /* 0x000fe200078e10ff */
[----:B------:R-:W-:Y:S02]  /*0500*/  UIADD3 UR6, UPT, UPT, -UR6, URZ, URZ ;  /* 0x000000ff06067290 */ /* 0x000fe4000fffe1ff */
[C---:B------:R-:W-:Y:S01]  /*0510*/  IMAD.IADD R9, R4.reuse, 0x1, R9 ;  /* 0x0000000104097824 */ /* 0x040fe200078e0209 */
[----:B------:R-:W-:-:S09]  /*0520*/  IADD3 R4, PT, PT, R4, R7, RZ ;  /* 0x0000000704047210 */ /* 0x000fd20007ffe0ff */
.L_x_53:
[----:B------:R-:W-:Y:S01]  /*0530*/  BAR.SYNC.DEFER_BLOCKING 0x0 ;  /* 0x0000000000007b1d */ /* 0x000fe20000010000 */
[----:B------:R-:W-:-:S04]  /*0540*/  UIADD3 UR6, UPT, UPT, UR6, 0x1, URZ ;  /* 0x0000000106067890 */ /* 0x000fc8000fffe0ff */
[----:B------:R-:W-:Y:S01]  /*0550*/  UISETP.NE.AND UP0, UPT, UR6, URZ, UPT ;  /* 0x000000ff0600728c */ /* 0x000fe2000bf05270 */
[----:B--2---:R2:W-:Y:S04]  /*0560*/  LDS R6, [R4] ;  /* 0x0000000004067984 */ /* 0x0045e80000000800 */
[----:B------:R3:W4:Y:S04]  /*0570*/  LDS R7, [R9] ;  /* 0x0000000009077984 */ /* 0x0007280000000800 */
[----:B0-----:R-:W0:Y:S01]  /*0580*/  LDS R5, [R0] ;  /* 0x0000000000057984 */ /* 0x001e220000000800 */
[----:B--2---:R-:W-:Y:S01]  /*0590*/  VIADD R4, R4, 0x4 ;  /* 0x0000000404047836 */ /* 0x004fe20000000000 */
[----:B---3--:R-:W-:Y:S01]  /*05a0*/  IADD3 R9, PT, PT, R9, 0x80, RZ ;  /* 0x0000008009097810 */ /* 0x008fe20007ffe0ff */
[----:B----4-:R-:W-:-:S05]  /*05b0*/  IMAD.IADD R6, R6, 0x1, R7 ;  /* 0x0000000106067824 */ /* 0x010fca00078e0207 */
[----:B0-----:R-:W-:-:S13]  /*05c0*/  ISETP.GE.AND P0, PT, R6, R5, PT ;  /* 0x000000050600720c */ /* 0x001fda0003f06270 */
[----:B------:R2:W-:Y:S01]  /*05d0*/  @!P0 STS [R0], R6 ;  /* 0x0000000600008388 */ /* 0x0005e20000000800 */
[----:B------:R-:W-:Y:S01]  /*05e0*/  @!P0 MOV R5, R6 ;  /* 0x0000000600058202 */ /* 0x000fe20000000f00 */
[----:B------:R-:W-:Y:S06]  /*05f0*/  BRA.U UP0, `(.L_x_53) ;  /* 0xfffffffd00cc7547 */ /* 0x000fec000b83ffff */
.L_x_50:
[----:B------:R-:W-:Y:S01]  /*0600*/  STG.E desc[UR8][R2.64], R5 ;  /* 0x0000000502007986 */ /* 0x000fe2000c101908 */
[----:B------:R-:W-:Y:S05]  /*0610*/  EXIT ;  /* 0x000000000000794d */ /* 0x000fea0003800000 */
.L_x_54:
        /* <DEDUP_REMOVED lines=14> */
.L_x_69:


//--------------------- .nv.shared._Z11phase_threeILi32EEvPiiiii --------------------------
	.section	.nv.shared._Z11phase_threeILi32EEvPiiiii,"aw",@nobits
	.sectionflags	@""
	.align	4
.nv.shared._Z11phase_threeILi32EEvPiiiii:
	.zero		9216


//--------------------- .nv.shared.reserved.0     --------------------------
	.section	.nv.shared.reserved.0,"aw",@nobits
	.weak		__nv_reservedSMEM_offset_0_alias
	.size		__nv_reservedSMEM_offset_0_alias, 0, 64
	.other		__nv_reservedSMEM_offset_0_alias,@"STO_CUDA_RESERVED_SHARED STV_DEFAULT"
__nv_reservedSMEM_offset_0_alias:
	.zero		0
	.zero		64


//--------------------- .nv.shared._Z9phase_twoILi32EEvPiiiii --------------------------
	.section	.nv.shared._Z9phase_twoILi32EEvPiiiii,"aw",@nobits
	.sectionflags	@""
	.align	4
.nv.shared._Z9phase_twoILi32EEvPiiiii:
	.zero		9216


//--------------------- .nv.shared._Z9phase_oneILi32EEvPiiiii --------------------------
	.section	.nv.shared._Z9phase_oneILi32EEvPiiiii,"aw",@nobits
	.sectionflags	@""
	.align	4
.nv.shared._Z9phase_oneILi32EEvPiiiii:
	.zero		5120


//--------------------- .nv.shared._Z11phase_threeILi24EEvPiiiii --------------------------
	.section	.nv.shared._Z11phase_threeILi24EEvPiiiii,"aw",@nobits
	.sectionflags	@""
	.align	4
.nv.shared._Z11phase_threeILi24EEvPiiiii:
	.zero		5632


//--------------------- .nv.shared._Z9phase_twoILi24EEvPiiiii --------------------------
	.section	.nv.shared._Z9phase_twoILi24EEvPiiiii,"aw",@nobits
	.sectionflags	@""
	.align	4
.nv.shared._Z9phase_twoILi24EEvPiiiii:
	.zero		5632


//--------------------- .nv.shared._Z9phase_oneILi24EEvPiiiii --------------------------
	.section	.nv.shared._Z9phase_oneILi24EEvPiiiii,"aw",@nobits
	.sectionflags	@""
	.align	4
.nv.shared._Z9phase_oneILi24EEvPiiiii:
	.zero		3328


//--------------------- .nv.shared._Z11phase_threeILi16EEvPiiiii --------------------------
	.section	.nv.shared._Z11phase_threeILi16EEvPiiiii,"aw",@nobits
	.sectionflags	@""
	.align	4
.nv.shared._Z11phase_threeILi16EEvPiiiii:
	.zero		3072


//--------------------- .nv.shared._Z9phase_twoILi16EEvPiiiii --------------------------
	.section	.nv.shared._Z9phase_twoILi16EEvPiiiii,"aw",@nobits
	.sectionflags	@""
	.align	4
.nv.shared._Z9phase_twoILi16EEvPiiiii:
	.zero		3072


//--------------------- .nv.shared._Z9phase_oneILi16EEvPiiiii --------------------------
	.section	.nv.shared._Z9phase_oneILi16EEvPiiiii,"aw",@nobits
	.sectionflags	@""
	.align	4
.nv.shared._Z9phase_oneILi16EEvPiiiii:
	.zero		2048


//--------------------- .nv.shared._Z11phase_threeILi8EEvPiiiii --------------------------
	.section	.nv.shared._Z11phase_threeILi8EEvPiiiii,"aw",@nobits
	.sectionflags	@""
	.align	4
.nv.shared._Z11phase_threeILi8EEvPiiiii:
	.zero		1536


//--------------------- .nv.shared._Z9phase_twoILi8EEvPiiiii --------------------------
	.section	.nv.shared._Z9phase_twoILi8EEvPiiiii,"aw",@nobits
	.sectionflags	@""
	.align	4
.nv.shared._Z9phase_twoILi8EEvPiiiii:
	.zero		1536


//--------------------- .nv.shared._Z9phase_oneILi8EEvPiiiii --------------------------
	.section	.nv.shared._Z9phase_oneILi8EEvPiiiii,"aw",@nobits
	.sectionflags	@""
	.align	4
.nv.shared._Z9phase_oneILi8EEvPiiiii:
	.zero		1280


//--------------------- .nv.shared._Z11phase_threePiiiii --------------------------
	.section	.nv.shared._Z11phase_threePiiiii,"aw",@nobits
	.sectionflags	@""
	.align	4
.nv.shared._Z11phase_threePiiiii:
	.zero		9216


//--------------------- .nv.shared._Z9phase_twoPiiiii --------------------------
	.section	.nv.shared._Z9phase_twoPiiiii,"aw",@nobits
	.sectionflags	@""
	.align	4
.nv.shared._Z9phase_twoPiiiii:
	.zero		9216


//--------------------- .nv.shared._Z9phase_onePiiiii --------------------------
	.section	.nv.shared._Z9phase_onePiiiii,"aw",@nobits
	.sectionflags	@""
	.align	4
.nv.shared._Z9phase_onePiiiii:
	.zero		5120


//--------------------- .nv.constant0._Z11phase_threeILi32EEvPiiiii --------------------------
	.section	.nv.constant0._Z11phase_threeILi32EEvPiiiii,"a",@progbits
	.sectionflags	@""
	.align	4
.nv.constant0._Z11phase_threeILi32EEvPiiiii:
	.zero		920


//--------------------- .nv.constant0._Z9phase_twoILi32EEvPiiiii --------------------------
	.section	.nv.constant0._Z9phase_twoILi32EEvPiiiii,"a",@progbits
	.sectionflags	@""
	.align	4
.nv.constant0._Z9phase_twoILi32EEvPiiiii:
	.zero		920


//--------------------- .nv.constant0._Z9phase_oneILi32EEvPiiiii --------------------------
	.section	.nv.constant0._Z9phase_oneILi32EEvPiiiii,"a",@progbits
	.sectionflags	@""
	.align	4
.nv.constant0._Z9phase_oneILi32EEvPiiiii:
	.zero		920


//--------------------- .nv.constant0._Z11phase_threeILi24EEvPiiiii --------------------------
	.section	.nv.constant0._Z11phase_threeILi24EEvPiiiii,"a",@progbits
	.sectionflags	@""
	.align	4
.nv.constant0._Z11phase_threeILi24EEvPiiiii:
	.zero		920


//--------------------- .nv.constant0._Z9phase_twoILi24EEvPiiiii --------------------------
	.section	.nv.constant0._Z9phase_twoILi24EEvPiiiii,"a",@progbits
	.sectionflags	@""
	.align	4
.nv.constant0._Z9phase_twoILi24EEvPiiiii:
	.zero		920


//--------------------- .nv.constant0._Z9phase_oneILi24EEvPiiiii --------------------------
	.section	.nv.constant0._Z9phase_oneILi24EEvPiiiii,"a",@progbits
	.sectionflags	@""
	.align	4
.nv.constant0._Z9phase_oneILi24EEvPiiiii:
	.zero		920


//--------------------- .nv.constant0._Z11phase_threeILi16EEvPiiiii --------------------------
	.section	.nv.constant0._Z11phase_threeILi16EEvPiiiii,"a",@progbits
	.sectionflags	@""
	.align	4
.nv.constant0._Z11phase_threeILi16EEvPiiiii:
	.zero		920


//--------------------- .nv.constant0._Z9phase_twoILi16EEvPiiiii --------------------------
	.section	.nv.constant0._Z9phase_twoILi16EEvPiiiii,"a",@progbits
	.sectionflags	@""
	.align	4
.nv.constant0._Z9phase_twoILi16EEvPiiiii:
	.zero		920


//--------------------- .nv.constant0._Z9phase_oneILi16EEvPiiiii --------------------------
	.section	.nv.constant0._Z9phase_oneILi16EEvPiiiii,"a",@progbits
	.sectionflags	@""
	.align	4
.nv.constant0._Z9phase_oneILi16EEvPiiiii:
	.zero		920


//--------------------- .nv.constant0._Z11phase_threeILi8EEvPiiiii --------------------------
	.section	.nv.constant0._Z11phase_threeILi8EEvPiiiii,"a",@progbits
	.sectionflags	@""
	.align	4
.nv.constant0._Z11phase_threeILi8EEvPiiiii:
	.zero		920


//--------------------- .nv.constant0._Z9phase_twoILi8EEvPiiiii --------------------------
	.section	.nv.constant0._Z9phase_twoILi8EEvPiiiii,"a",@progbits
	.sectionflags	@""
	.align	4
.nv.constant0._Z9phase_twoILi8EEvPiiiii:
	.zero		920


//--------------------- .nv.constant0._Z9phase_oneILi8EEvPiiiii --------------------------
	.section	.nv.constant0._Z9phase_oneILi8EEvPiiiii,"a",@progbits
	.sectionflags	@""
	.align	4
.nv.constant0._Z9phase_oneILi8EEvPiiiii:
	.zero		920


//--------------------- .nv.constant0._Z11phase_threePiiiii --------------------------
	.section	.nv.constant0._Z11phase_threePiiiii,"a",@progbits
	.sectionflags	@""
	.align	4
.nv.constant0._Z11phase_threePiiiii:
	.zero		920


//--------------------- .nv.constant0._Z9phase_twoPiiiii --------------------------
	.section	.nv.constant0._Z9phase_twoPiiiii,"a",@progbits
	.sectionflags	@""
	.align	4
.nv.constant0._Z9phase_twoPiiiii:
	.zero		920


//--------------------- .nv.constant0._Z9phase_onePiiiii --------------------------
	.section	.nv.constant0._Z9phase_onePiiiii,"a",@progbits
	.sectionflags	@""
	.align	4
.nv.constant0._Z9phase_onePiiiii:
	.zero		920


//--------------------- SYMBOLS --------------------------

	.type		.nv.reservedSmem.offset0,@object
	.size		.nv.reservedSmem.offset0,0x4
	.type		.nv.reservedSmem.cap,@object
	.size		.nv.reservedSmem.cap,0x4
